def attn_fwd(
    Q,
    K,
    V,
    Out,
    Lse,
    sm_scale,
    stride_qz,
    stride_qh,
    stride_qm,
    stride_qk,
    stride_kz,
    stride_kh,
    stride_kn,
    stride_kk,
    stride_vz,
    stride_vh,
    stride_vn,
    stride_vk,
    stride_oz,
    stride_oh,
    stride_om,
    stride_ok,
    seqlen_q,
    seqlen_k,
    BLOCK_M: tl.constexpr,
    BLOCK_N: tl.constexpr,
    HEAD_DIM: tl.constexpr,
    CAUSAL: tl.constexpr,
):
    start_m = tl.program_id(0)
    off_hz = tl.program_id(1)
    q_off = off_hz * stride_qh
    k_off = off_hz * stride_kh
    v_off = off_hz * stride_vh
    offs_m = start_m * BLOCK_M + tl.arange(0, BLOCK_M)
    offs_d = tl.arange(0, HEAD_DIM)
    offs_n = tl.arange(0, BLOCK_N)
    q_ptrs = Q + q_off + offs_m[:, None] * stride_qm + offs_d[None, :] * stride_qk
    k_ptrs = K + k_off + offs_d[:, None] * stride_kk + offs_n[None, :] * stride_kn
    v_ptrs = V + v_off + offs_n[:, None] * stride_vn + offs_d[None, :] * stride_vk
    m_i = tl.full([BLOCK_M], float("-inf"), dtype=tl.float32)
    l_i = tl.zeros([BLOCK_M], dtype=tl.float32) + 1.0
    acc = tl.zeros([BLOCK_M, HEAD_DIM], dtype=tl.float32)
    q = tl.load(q_ptrs)
    acc, l_i, m_i = _attn_fwd_inner(
        acc,
        l_i,
        m_i,
        q,
        k_ptrs,
        v_ptrs,
        sm_scale,
        stride_kn,
        stride_vn,
        start_m,
        seqlen_k,
        BLOCK_M,
        BLOCK_N,
        HEAD_DIM,
        CAUSAL,
    )
    acc = acc / l_i[:, None]
    lse = m_i + tl.math.log2(l_i) / 1.4426950408889634
    o_ptrs = (
        Out
        + off_hz * stride_oh
        + offs_m[:, None] * stride_om
        + offs_d[None, :] * stride_ok
    )
    tl.store(o_ptrs, acc.to(Out.dtype.element_ty))
    tl.store(Lse + off_hz * seqlen_q + offs_m, lse)

# config = {"BLOCK_M": 64, "BLOCK_N": 32, "HEAD_DIM": 32, "arch": "sm_100", "causal": true, "dtype": "fp8e4m3", "num_stages": 2, "num_warps": 4}
# arch = sm_100


// ===== COMPILED SASS (sm_100a) =====

	.target	sm_100a

	.elftype	@"ET_EXEC"


//--------------------- .note.nv.tkinfo           --------------------------
	.section	.note.nv.tkinfo,"",@"SHT_NOTE"
	.sectionflags	@"SHF_NOTE_NV_TKINFO"
	.tkinfo
        /*0018*/ 	.word	0x00000081
        /*0030*/ 	.string	""
        /*0030*/ 	.string	"ptxas-blackwell"
        /*0030*/ 	.string	"Cuda compilation tools, release 12.9, V12.9.86"
        /*0030*/ 	.string	"Build cuda_12.9.r12.9/compiler.36037853_0"
        /*0030*/ 	.string	"-v  -suppress-debug-info  -lineinfo  -arch sm_100a "



//--------------------- .note.nv.cuver            --------------------------
	.section	.note.nv.cuver,"",@"SHT_NOTE"
	.sectionflags	@"SHF_NOTE_NV_CUVER"
        /*0018*/ 	.short	0x0001
        /*001a*/ 	.short	0x0064
        /*001c*/ 	.short	0x0001
        /*001e*/ 	.short	0x0000
        /*0020*/ 	.short	0x0001
        /*0022*/ 	.short	0x0000


//--------------------- .nv.info                  --------------------------
	.section	.nv.info,"",@"SHT_CUDA_INFO"
	.align	4


	//----- nvinfo : EIATTR_REGCOUNT
	.align		4
        /*0000*/ 	.byte	0x04, 0x2f
        /*0002*/ 	.short	(.L_5 - .L_4)
	.align		4
.L_4:
        /*0004*/ 	.word	index@(attn_fwd)
        /*0008*/ 	.word	0x00000048


	//----- nvinfo : EIATTR_FRAME_SIZE
	.align		4
.L_5:
        /*000c*/ 	.byte	0x04, 0x11
        /*000e*/ 	.short	(.L_7 - .L_6)
	.align		4
.L_6:
        /*0010*/ 	.word	index@($__internal_2_$__cuda_sm10x_tcgen05_guardrail_trap_unallocated_columns_being_dealloced)
        /*0014*/ 	.word	0x00000000


	//----- nvinfo : EIATTR_FRAME_SIZE
	.align		4
.L_7:
        /*0018*/ 	.byte	0x04, 0x11
        /*001a*/ 	.short	(.L_9 - .L_8)
	.align		4
.L_8:
        /*001c*/ 	.word	index@($__internal_1_$__cuda_sm10x_tcgen05_guardrail_trap_phase_invalid_during_alloc)
        /*0020*/ 	.word	0x00000000


	//----- nvinfo : EIATTR_FRAME_SIZE
	.align		4
.L_9:
        /*0024*/ 	.byte	0x04, 0x11
        /*0026*/ 	.short	(.L_11 - .L_10)
	.align		4
.L_10:
        /*0028*/ 	.word	index@($__internal_0_$__cuda_sm10x_tcgen05_guardrail_trap_col_being_dealloced_not_returned_by_alloc)
        /*002c*/ 	.word	0x00000000


	//----- nvinfo : EIATTR_FRAME_SIZE
	.align		4
.L_11:
        /*0030*/ 	.byte	0x04, 0x11
        /*0032*/ 	.short	(.L_13 - .L_12)
	.align		4
.L_12:
        /*0034*/ 	.word	index@(attn_fwd)
        /*0038*/ 	.word	0x00000000


	//----- nvinfo : EIATTR_MIN_STACK_SIZE
	.align		4
.L_13:
        /*003c*/ 	.byte	0x04, 0x12
        /*003e*/ 	.short	(.L_15 - .L_14)
	.align		4
.L_14:
        /*0040*/ 	.word	index@(attn_fwd)
        /*0044*/ 	.word	0x00000000
.L_15:


//--------------------- .nv.info.attn_fwd         --------------------------
	.section	.nv.info.attn_fwd,"",@"SHT_CUDA_INFO"
	.sectionflags	@""
	.align	4


	//----- nvinfo : EIATTR_CUDA_API_VERSION
	.align		4
        /*0000*/ 	.byte	0x04, 0x37
        /*0002*/ 	.short	(.L_17 - .L_16)
.L_16:
        /*0004*/ 	.word	0x00000081


	//----- nvinfo : EIATTR_KPARAM_INFO
	.align		4
.L_17:
        /*0008*/ 	.byte	0x04, 0x17
        /*000a*/ 	.short	(.L_19 - .L_18)
.L_18:
        /*000c*/ 	.word	0x00000000
        /*0010*/ 	.short	0x0019
        /*0012*/ 	.short	0x0080
        /*0014*/ 	.byte	0x00, 0xf4, 0x21, 0x00


	//----- nvinfo : EIATTR_KPARAM_INFO
	.align		4
.L_19:
        /*0018*/ 	.byte	0x04, 0x17
        /*001a*/ 	.short	(.L_21 - .L_20)
.L_20:
        /*001c*/ 	.word	0x00000000
        /*0020*/ 	.short	0x0018
        /*0022*/ 	.short	0x0078
        /*0024*/ 	.byte	0x00, 0xf4, 0x21, 0x00


	//----- nvinfo : EIATTR_KPARAM_INFO
	.align		4
.L_21:
        /*0028*/ 	.byte	0x04, 0x17
        /*002a*/ 	.short	(.L_23 - .L_22)
.L_22:
        /*002c*/ 	.word	0x00000000
        /*0030*/ 	.short	0x0017
        /*0032*/ 	.short	0x0070
        /*0034*/ 	.byte	0x00, 0xf0, 0x11, 0x00


	//----- nvinfo : EIATTR_KPARAM_INFO
	.align		4
.L_23:
        /*0038*/ 	.byte	0x04, 0x17
        /*003a*/ 	.short	(.L_25 - .L_24)
.L_24:
        /*003c*/ 	.word	0x00000000
        /*0040*/ 	.short	0x0016
        /*0042*/ 	.short	0x006c
        /*0044*/ 	.byte	0x00, 0xf0, 0x11, 0x00


	//----- nvinfo : EIATTR_KPARAM_INFO
	.align		4
.L_25:
        /*0048*/ 	.byte	0x04, 0x17
        /*004a*/ 	.short	(.L_27 - .L_26)
.L_26:
        /*004c*/ 	.word	0x00000000
        /*0050*/ 	.short	0x0015
        /*0052*/ 	.short	0x0068
        /*0054*/ 	.byte	0x00, 0xf0, 0x11, 0x00


	//----- nvinfo : EIATTR_KPARAM_INFO
	.align		4
.L_27:
        /*0058*/ 	.byte	0x04, 0x17
        /*005a*/ 	.short	(.L_29 - .L_28)
.L_28:
        /*005c*/ 	.word	0x00000000
        /*0060*/ 	.short	0x0014
        /*0062*/ 	.short	0x0064
        /*0064*/ 	.byte	0x00, 0xf0, 0x11, 0x00


	//----- nvinfo : EIATTR_KPARAM_INFO
	.align		4
.L_29:
        /*0068*/ 	.byte	0x04, 0x17
        /*006a*/ 	.short	(.L_31 - .L_30)
.L_30:
        /*006c*/ 	.word	0x00000000
        /*0070*/ 	.short	0x0013
        /*0072*/ 	.short	0x0060
        /*0074*/ 	.byte	0x00, 0xf0, 0x11, 0x00


	//----- nvinfo : EIATTR_KPARAM_INFO
	.align		4
.L_31:
        /*0078*/ 	.byte	0x04, 0x17
        /*007a*/ 	.short	(.L_33 - .L_32)
.L_32:
        /*007c*/ 	.word	0x00000000
        /*0080*/ 	.short	0x0012
        /*0082*/ 	.short	0x005c
        /*0084*/ 	.byte	0x00, 0xf0, 0x11, 0x00


	//----- nvinfo : EIATTR_KPARAM_INFO
	.align		4
.L_33:
        /*0088*/ 	.byte	0x04, 0x17
        /*008a*/ 	.short	(.L_35 - .L_34)
.L_34:
        /*008c*/ 	.word	0x00000000
        /*0090*/ 	.short	0x0011
        /*0092*/ 	.short	0x0058
        /*0094*/ 	.byte	0x00, 0xf0, 0x11, 0x00


	//----- nvinfo : EIATTR_KPARAM_INFO
	.align		4
.L_35:
        /*0098*/ 	.byte	0x04, 0x17
        /*009a*/ 	.short	(.L_37 - .L_36)
.L_36:
        /*009c*/ 	.word	0x00000000
        /*00a0*/ 	.short	0x0010
        /*00a2*/ 	.short	0x0054
        /*00a4*/ 	.byte	0x00, 0xf0, 0x11, 0x00


	//----- nvinfo : EIATTR_KPARAM_INFO
	.align		4
.L_37:
        /*00a8*/ 	.byte	0x04, 0x17
        /*00aa*/ 	.short	(.L_39 - .L_38)
.L_38:
        /*00ac*/ 	.word	0x00000000
        /*00b0*/ 	.short	0x000f
        /*00b2*/ 	.short	0x0050
        /*00b4*/ 	.byte	0x00, 0xf0, 0x11, 0x00


	//----- nvinfo : EIATTR_KPARAM_INFO
	.align		4
.L_39:
        /*00b8*/ 	.byte	0x04, 0x17
        /*00ba*/ 	.short	(.L_41 - .L_40)
.L_40:
        /*00bc*/ 	.word	0x00000000
        /*00c0*/ 	.short	0x000e
        /*00c2*/ 	.short	0x004c
        /*00c4*/ 	.byte	0x00, 0xf0, 0x11, 0x00


	//----- nvinfo : EIATTR_KPARAM_INFO
	.align		4
.L_41:
        /*00c8*/ 	.byte	0x04, 0x17
        /*00ca*/ 	.short	(.L_43 - .L_42)
.L_42:
        /*00cc*/ 	.word	0x00000000
        /*00d0*/ 	.short	0x000d
        /*00d2*/ 	.short	0x0048
        /*00d4*/ 	.byte	0x00, 0xf0, 0x11, 0x00


	//----- nvinfo : EIATTR_KPARAM_INFO
	.align		4
.L_43:
        /*00d8*/ 	.byte	0x04, 0x17
        /*00da*/ 	.short	(.L_45 - .L_44)
.L_44:
        /*00dc*/ 	.word	0x00000000
        /*00e0*/ 	.short	0x000c
        /*00e2*/ 	.short	0x0044
        /*00e4*/ 	.byte	0x00, 0xf0, 0x11, 0x00


	//----- nvinfo : EIATTR_KPARAM_INFO
	.align		4
.L_45:
        /*00e8*/ 	.byte	0x04, 0x17
        /*00ea*/ 	.short	(.L_47 - .L_46)
.L_46:
        /*00ec*/ 	.word	0x00000000
        /*00f0*/ 	.short	0x000b
        /*00f2*/ 	.short	0x0040
        /*00f4*/ 	.byte	0x00, 0xf0, 0x11, 0x00


	//----- nvinfo : EIATTR_KPARAM_INFO
	.align		4
.L_47:
        /*00f8*/ 	.byte	0x04, 0x17
        /*00fa*/ 	.short	(.L_49 - .L_48)
.L_48:
        /*00fc*/ 	.word	0x00000000
        /*0100*/ 	.short	0x000a
        /*0102*/ 	.short	0x003c
        /*0104*/ 	.byte	0x00, 0xf0, 0x11, 0x00


	//----- nvinfo : EIATTR_KPARAM_INFO
	.align		4
.L_49:
        /*0108*/ 	.byte	0x04, 0x17
        /*010a*/ 	.short	(.L_51 - .L_50)
.L_50:
        /*010c*/ 	.word	0x00000000
        /*0110*/ 	.short	0x0009
        /*0112*/ 	.short	0x0038
        /*0114*/ 	.byte	0x00, 0xf0, 0x11, 0x00


	//----- nvinfo : EIATTR_KPARAM_INFO
	.align		4
.L_51:
        /*0118*/ 	.byte	0x04, 0x17
        /*011a*/ 	.short	(.L_53 - .L_52)
.L_52:
        /*011c*/ 	.word	0x00000000
        /*0120*/ 	.short	0x0008
        /*0122*/ 	.short	0x0034
        /*0124*/ 	.byte	0x00, 0xf0, 0x11, 0x00


	//----- nvinfo : EIATTR_KPARAM_INFO
	.align		4
.L_53:
        /*0128*/ 	.byte	0x04, 0x17
        /*012a*/ 	.short	(.L_55 - .L_54)
.L_54:
        /*012c*/ 	.word	0x00000000
        /*0130*/ 	.short	0x0007
        /*0132*/ 	.short	0x0030
        /*0134*/ 	.byte	0x00, 0xf0, 0x11, 0x00


	//----- nvinfo : EIATTR_KPARAM_INFO
	.align		4
.L_55:
        /*0138*/ 	.byte	0x04, 0x17
        /*013a*/ 	.short	(.L_57 - .L_56)
.L_56:
        /*013c*/ 	.word	0x00000000
        /*0140*/ 	.short	0x0006
        /*0142*/ 	.short	0x002c
        /*0144*/ 	.byte	0x00, 0xf0, 0x11, 0x00


	//----- nvinfo : EIATTR_KPARAM_INFO
	.align		4
.L_57:
        /*0148*/ 	.byte	0x04, 0x17
        /*014a*/ 	.short	(.L_59 - .L_58)
.L_58:
        /*014c*/ 	.word	0x00000000
        /*0150*/ 	.short	0x0005
        /*0152*/ 	.short	0x0028
        /*0154*/ 	.byte	0x00, 0xf0, 0x11, 0x00


	//----- nvinfo : EIATTR_KPARAM_INFO
	.align		4
.L_59:
        /*0158*/ 	.byte	0x04, 0x17
        /*015a*/ 	.short	(.L_61 - .L_60)
.L_60:
        /*015c*/ 	.word	0x00000000
        /*0160*/ 	.short	0x0004
        /*0162*/ 	.short	0x0020
        /*0164*/ 	.byte	0x00, 0xf4, 0x21, 0x00


	//----- nvinfo : EIATTR_KPARAM_INFO
	.align		4
.L_61:
        /*0168*/ 	.byte	0x04, 0x17
        /*016a*/ 	.short	(.L_63 - .L_62)
.L_62:
        /*016c*/ 	.word	0x00000000
        /*0170*/ 	.short	0x0003
        /*0172*/ 	.short	0x0018
        /*0174*/ 	.byte	0x00, 0xf4, 0x21, 0x00


	//----- nvinfo : EIATTR_KPARAM_INFO
	.align		4
.L_63:
        /*0178*/ 	.byte	0x04, 0x17
        /*017a*/ 	.short	(.L_65 - .L_64)
.L_64:
        /*017c*/ 	.word	0x00000000
        /*0180*/ 	.short	0x0002
        /*0182*/ 	.short	0x0010
        /*0184*/ 	.byte	0x00, 0xf4, 0x21, 0x00


	//----- nvinfo : EIATTR_KPARAM_INFO
	.align		4
.L_65:
        /*0188*/ 	.byte	0x04, 0x17
        /*018a*/ 	.short	(.L_67 - .L_66)
.L_66:
        /*018c*/ 	.word	0x00000000
        /*0190*/ 	.short	0x0001
        /*0192*/ 	.short	0x0008
        /*0194*/ 	.byte	0x00, 0xf4, 0x21, 0x00


	//----- nvinfo : EIATTR_KPARAM_INFO
	.align		4
.L_67:
        /*0198*/ 	.byte	0x04, 0x17
        /*019a*/ 	.short	(.L_69 - .L_68)
.L_68:
        /*019c*/ 	.word	0x00000000
        /*01a0*/ 	.short	0x0000
        /*01a2*/ 	.short	0x0000
        /*01a4*/ 	.byte	0x00, 0xf4, 0x21, 0x00


	//----- nvinfo : EIATTR_AT_ENTRY_FRAGMENTS
	.align		4
.L_69:
        /*01a8*/ 	.byte	0x04, 0x4f
        /*01aa*/ 	.short	(.L_71 - .L_70)


	//   ....[0]....
.L_70:
        /*01ac*/ 	.word	0x00000004


	//----- nvinfo : EIATTR_RESERVED_SMEM_USED
	.align		4
.L_71:
        /*01b0*/ 	.byte	0x01, 0x41
	.zero		2


	//----- nvinfo : EIATTR_SPARSE_MMA_MASK
	.align		4
        /*01b4*/ 	.byte	0x03, 0x50
        /*01b6*/ 	.short	0x0000


	//----- nvinfo : EIATTR_TCGEN05_1CTA_USED
	.align		4
        /*01b8*/ 	.byte	0x01, 0x51
	.zero		2


	//----- nvinfo : EIATTR_MAXREG_COUNT
	.align		4
        /*01bc*/ 	.byte	0x03, 0x1b
        /*01be*/ 	.short	0x00ff


	//----- nvinfo : EIATTR_NUM_BARRIERS
	.align		4
        /*01c0*/ 	.byte	0x02, 0x4c
        /*01c2*/ 	.byte	0x01
	.zero		1


	//----- nvinfo : EIATTR_INT_WARP_WIDE_INSTR_OFFSETS
	.align		4
        /*01c4*/ 	.byte	0x04, 0x31
        /*01c6*/ 	.short	(.L_73 - .L_72)


	//   ....[0]....
.L_72:
        /*01c8*/ 	.word	0x00000b60


	//   ....[1]....
        /*01cc*/ 	.word	0x00000b80


	//   ....[2]....
        /*01d0*/ 	.word	0x00000fd0


	//   ....[3]....
        /*01d4*/ 	.word	0x00001050


	//   ....[4]....
        /*01d8*/ 	.word	0x00002750


	//   ....[5]....
        /*01dc*/ 	.word	0x00004e00


	//   ....[6]....
        /*01e0*/ 	.word	0x00004e50


	//----- nvinfo : EIATTR_COOP_GROUP_MASK_REGIDS
	.align		4
.L_73:
        /*01e4*/ 	.byte	0x04, 0x29
        /*01e6*/ 	.short	(.L_75 - .L_74)


	//   ....[0]....
.L_74:
        /*01e8*/ 	.word	0xffffffff


	//   ....[1]....
        /*01ec*/ 	.word	0xffffffff


	//   ....[2]....
        /*01f0*/ 	.word	0xffffffff


	//   ....[3]....
        /*01f4*/ 	.word	0xffffffff


	//   ....[4]....
        /*01f8*/ 	.word	0xffffffff


	//   ....[5]....
        /*01fc*/ 	.word	0xffffffff


	//   ....[6]....
        /*0200*/ 	.word	0xffffffff


	//   ....[7]....
        /*0204*/ 	.word	0xffffffff


	//----- nvinfo : EIATTR_COOP_GROUP_INSTR_OFFSETS
	.align		4
.L_75:
        /*0208*/ 	.byte	0x04, 0x28
        /*020a*/ 	.short	(.L_77 - .L_76)


	//   ....[0]....
.L_76:
        /*020c*/ 	.word	0x00000060


	//   ....[1]....
        /*0210*/ 	.word	0x00000310


	//   ....[2]....
        /*0214*/ 	.word	0x00001850


	//   ....[3]....
        /*0218*/ 	.word	0x00001fa0


	//   ....[4]....
        /*021c*/ 	.word	0x00003030


	//   ....[5]....
        /*0220*/ 	.word	0x000034c0


	//   ....[6]....
        /*0224*/ 	.word	0x00004ca0


	//   ....[7]....
        /*0228*/ 	.word	0x00004f00


	//----- nvinfo : EIATTR_VRC_CTA_INIT_COUNT
	.align		4
.L_77:
        /*022c*/ 	.byte	0x02, 0x4a
        /*022e*/ 	.byte	0x80
	.zero		1


	//----- nvinfo : EIATTR_MBARRIER_INSTR_OFFSETS
	.align		4
        /*0230*/ 	.byte	0x04, 0x39
        /*0232*/ 	.short	(.L_79 - .L_78)


	//   ....[0]....
.L_78:
        /*0234*/ 	.word	0x00000e90
        /*0238*/ 	.word	0x000000ff
        /*023c*/ 	.word	0x00001c00
        /*0240*/ 	.short	0x0100
        /*0242*/ 	.byte	0x0a
	.zero		1


	//   ....[1]....
        /*0244*/ 	.word	0x00001040
        /*0248*/ 	.word	0x000000ff
        /*024c*/ 	.word	0x00001c08
        /*0250*/ 	.short	0x0100
        /*0252*/ 	.byte	0x0a
	.zero		1


	//   ....[2]....
        /*0254*/ 	.word	0x00001120
        /*0258*/ 	.word	0x000000ff
        /*025c*/ 	.word	0x00001400
        /*0260*/ 	.short	0x0100
        /*0262*/ 	.byte	0x0a
	.zero		1


	//   ....[3]....
        /*0264*/ 	.word	0x00001250
        /*0268*/ 	.word	0x000000ff
        /*026c*/ 	.word	0x00001400
        /*0270*/ 	.short	0x010a
        /*0272*/ 	.byte	0x0a
	.zero		1


	//   ....[4]....
        /*0274*/ 	.word	0x000018b0
        /*0278*/ 	.word	0x000000ff
        /*027c*/ 	.word	0x00001400
        /*0280*/ 	.short	0x0108
        /*0282*/ 	.byte	0x0a
	.zero		1


	//   ....[5]....
        /*0284*/ 	.word	0x00002820
        /*0288*/ 	.word	0x000000ff
        /*028c*/ 	.word	0x00001c10
        /*0290*/ 	.short	0x0100
        /*0292*/ 	.byte	0x0a
	.zero		1


	//   ....[6]....
        /*0294*/ 	.word	0x00002910
        /*0298*/ 	.word	0x000000ff
        /*029c*/ 	.word	0x00001c10
        /*02a0*/ 	.short	0x010a
        /*02a2*/ 	.byte	0x0a
	.zero		1


	//   ....[7]....
        /*02a4*/ 	.word	0x00003040
        /*02a8*/ 	.word	0x000000ff
        /*02ac*/ 	.word	0x00001c10
        /*02b0*/ 	.short	0x0108
        /*02b2*/ 	.byte	0x0a
	.zero		1


	//   ....[8]....
        /*02b4*/ 	.word	0x000033b0
        /*02b8*/ 	.word	0x000000ff
        /*02bc*/ 	.word	0x00000000
        /*02c0*/ 	.short	0x010a
        /*02c2*/ 	.byte	0x1a
	.zero		1


	//   ....[9]....
        /*02c4*/ 	.word	0x00003b30
        /*02c8*/ 	.word	0x000000ff
        /*02cc*/ 	.word	0x00000000
        /*02d0*/ 	.short	0x010a
        /*02d2*/ 	.byte	0x1a
	.zero		1


	//   ....[10]....
        /*02d4*/ 	.word	0x00003cc0
        /*02d8*/ 	.word	0x000000ff
        /*02dc*/ 	.word	0x00001c00
        /*02e0*/ 	.short	0x0108
        /*02e2*/ 	.byte	0x0a
	.zero		1


	//   ....[11]....
        /*02e4*/ 	.word	0x00003d60
        /*02e8*/ 	.word	0x000000ff
        /*02ec*/ 	.word	0x00001c08
        /*02f0*/ 	.short	0x0108
        /*02f2*/ 	.byte	0x0a
	.zero		1


	//   ....[12]....
        /*02f4*/ 	.word	0x00004f20
        /*02f8*/ 	.word	0x000000ff
        /*02fc*/ 	.word	0x00001400
        /*0300*/ 	.short	0x010a
        /*0302*/ 	.byte	0x0a
	.zero		1


	//   ....[13]....
        /*0304*/ 	.word	0x00004f50
        /*0308*/ 	.word	0x000000ff
        /*030c*/ 	.word	0x00001c10
        /*0310*/ 	.short	0x010a
        /*0312*/ 	.byte	0x0a
	.zero		1


	//   ....[14]....
        /*0314*/ 	.word	0x00004f80
        /*0318*/ 	.word	0x000000ff
        /*031c*/ 	.word	0x00000000
        /*0320*/ 	.short	0x010a
        /*0322*/ 	.byte	0x1a
	.zero		1


	//   ....[15]....
        /*0324*/ 	.word	0x00004fb0
        /*0328*/ 	.word	0x000000ff
        /*032c*/ 	.word	0x00000000
        /*0330*/ 	.short	0x010a
        /*0332*/ 	.byte	0x1a
	.zero		1


	//----- nvinfo : EIATTR_NUM_MBARRIERS
	.align		4
.L_79:
        /*0334*/ 	.byte	0x03, 0x38
        /*0336*/ 	.short	0xffff


	//----- nvinfo : EIATTR_EXIT_INSTR_OFFSETS
	.align		4
        /*0338*/ 	.byte	0x04, 0x1c
        /*033a*/ 	.short	(.L_81 - .L_80)


	//   ....[0]....
.L_80:
        /*033c*/ 	.word	0x00004f10


	//----- nvinfo : EIATTR_REQNTID
	.align		4
.L_81:
        /*0340*/ 	.byte	0x04, 0x10
        /*0342*/ 	.short	(.L_83 - .L_82)
.L_82:
        /*0344*/ 	.word	0x00000080
        /*0348*/ 	.word	0x00000001
        /*034c*/ 	.word	0x00000001


	//----- nvinfo : EIATTR_CRS_STACK_SIZE
	.align		4
.L_83:
        /*0350*/ 	.byte	0x04, 0x1e
        /*0352*/ 	.short	(.L_85 - .L_84)
.L_84:
        /*0354*/ 	.word	0x00000000


	//----- nvinfo : EIATTR_CBANK_PARAM_SIZE
	.align		4
.L_85:
        /*0358*/ 	.byte	0x03, 0x19
        /*035a*/ 	.short	0x0088


	//----- nvinfo : EIATTR_PARAM_CBANK
	.align		4
        /*035c*/ 	.byte	0x04, 0x0a
        /*035e*/ 	.short	(.L_87 - .L_86)
	.align		4
.L_86:
        /*0360*/ 	.word	index@(.nv.constant0.attn_fwd)
        /*0364*/ 	.short	0x0380
        /*0366*/ 	.short	0x0088


	//----- nvinfo : EIATTR_SW_WAR
	.align		4
.L_87:
        /*0368*/ 	.byte	0x04, 0x36
        /*036a*/ 	.short	(.L_89 - .L_88)
.L_88:
        /*036c*/ 	.word	0x00000008
.L_89:


//--------------------- .nv.compat                --------------------------
	.section	.nv.compat,"",@"SHT_CUDA_COMPAT_INFO"
	.align	4
        /*0000*/ 	.byte	0x02, 0x02, 0x02, 0x00, 0x02, 0x05, 0x05, 0x00, 0x02, 0x03, 0x00, 0x00, 0x02, 0x06, 0x01, 0x00


//--------------------- .nv.callgraph             --------------------------
	.section	.nv.callgraph,"",@"SHT_CUDA_CALLGRAPH"
	.align	4
	.sectionentsize	8
	.align		4
        /*0000*/ 	.word	0x00000000
	.align		4
        /*0004*/ 	.word	0xffffffff
	.align		4
        /*0008*/ 	.word	0x00000000
	.align		4
        /*000c*/ 	.word	0xfffffffe
	.align		4
        /*0010*/ 	.word	0x00000000
	.align		4
        /*0014*/ 	.word	0xfffffffd
	.align		4
        /*0018*/ 	.word	0x00000000
	.align		4
        /*001c*/ 	.word	0xfffffffc


//--------------------- .nv.constant4             --------------------------
	.section	.nv.constant4,"a",@progbits
	.align	8
	.align		8
.nv.constant4:
        /*0000*/ 	.dword	_$_str


//--------------------- .text.attn_fwd            --------------------------
	.section	.text.attn_fwd,"ax",@progbits
	.align	128
        .global         attn_fwd
        .type           attn_fwd,@function
        .size           attn_fwd,(.L_x_30 - attn_fwd)
        .other          attn_fwd,@"STO_CUDA_ENTRY STV_DEFAULT"
attn_fwd:
.text.attn_fwd:
[----:B------:R-:W0:Y:S01]  /*0000*/  LDC R1, c[0x0][0x37c] ;  /* 0x0000df00ff017b82 */ /* 0x000e220000000800 */
[----:B------:R-:W1:Y:S02]  /*0010*/  S2R R0, SR_TID.X ;  /* 0x0000000000007919 */ /* 0x000e640000002100 */
[----:B-1----:R-:W-:-:S13]  /*0020*/  ISETP.GE.U32.AND P0, PT, R0, 0x20, PT ;  /* 0x000000200000780c */ /* 0x002fda0003f06070 */
[----:B------:R-:W-:Y:S02]  /*0030*/  VOTEU.ANY UP1, P0 ;  /* 0x0000000000ff7886 */ /* 0x000fe40000020100 */
[----:B0-----:R-:W-:Y:S05]  /*0040*/  BRA.U UP1, `(.L_x_0) ;  /* 0x0000000101b47547 */ /* 0x001fea000b800000 */
[----:B------:R-:W0:Y:S01]  /*0050*/  S2UR UR6, SR_CgaCtaId ;  /* 0x00000000000679c3 */ /* 0x000e220000008800 */
[----:B------:R-:W-:Y:S01]  /*0060*/  NOP ;  /* 0x0000000000007918 */ /* 0x000fe20000000000 */
[----:B------:R-:W-:Y:S02]  /*0070*/  UMOV UR4, 0x40 ;  /* 0x0000004000047882 */ /* 0x000fe40000000000 */
[----:B0-----:R-:W-:-:S09]  /*0080*/  ULEA UR4, UR6, UR4, 0x18 ;  /* 0x0000000406047291 */ /* 0x001fd2000f8ec0ff */
[----:B------:R-:W0:Y:S01]  /*0090*/  LDS.U8 R2, [UR4] ;  /* 0x00000004ff027984 */ /* 0x000e220008000000 */
[----:B------:R-:W-:Y:S02]  /*00a0*/  UMOV UR4, 0x400 ;  /* 0x0000040000047882 */ /* 0x000fe40000000000 */
[----:B------:R-:W-:Y:S01]  /*00b0*/  ULEA UR4, UR6, UR4, 0x18 ;  /* 0x0000000406047291 */ /* 0x000fe2000f8ec0ff */
[----:B0-----:R-:W-:-:S13]  /*00c0*/  ISETP.NE.AND P0, PT, R2, RZ, PT ;  /* 0x000000ff0200720c */ /* 0x001fda0003f05270 */
[----:B------:R-:W-:Y:S05]  /*00d0*/  @P0 BRA `(.L_x_1) ;  /* 0x0000000000780947 */ /* 0x000fea0003800000 */
[----:B------:R-:W-:-:S13]  /*00e0*/  ELECT P0, URZ, PT ;  /* 0x0000000000ff782f */ /* 0x000fda0003800000 */
[----:B------:R-:W-:Y:S05]  /*00f0*/  @!P0 BRA `(.L_x_2) ;  /* 0x0000000000808947 */ /* 0x000fea0003800000 */
[----:B------:R-:W-:Y:S01]  /*0100*/  UMOV UR5, 0x1 ;  /* 0x0000000100057882 */ /* 0x000fe20000000000 */
[----:B------:R-:W-:-:S04]  /*0110*/  IMAD.MOV.U32 R5, RZ, RZ, 0x1 ;  /* 0x00000001ff057424 */ /* 0x000fc800078e00ff */
[----:B------:R-:W-:Y:S04]  /*0120*/  DEPBAR.LE SB0, 0x36 ;  /* 0x00008d800000791a */ /* 0x000fe80000000000 */
[----:B------:R-:W0:Y:S02]  /*0130*/  UTCATOMSWS.FIND_AND_SET.ALIGN UP0, UR5, UR5 ;  /* 0x00000005000575e3 */ /* 0x000e240008000800 */
[----:B0-----:R-:W-:-:S04]  /*0140*/  PLOP3.LUT P0, PT, PT, PT, UP0, 0x80, 0x8 ;  /* 0x000000000008781c */ /* 0x001fc80003f0f008 */
[----:B------:R-:W-:-:S04]  /*0150*/  SEL R2, RZ, 0xffffffff, !P0 ;  /* 0xffffffffff027807 */ /* 0x000fc80004000000 */
[----:B------:R-:W-:Y:S01]  /*0160*/  ISETP.NE.AND P0, PT, R2, RZ, PT ;  /* 0x000000ff0200720c */ /* 0x000fe20003f05270 */
[----:B------:R-:W-:-:S12]  /*0170*/  IMAD.U32 R2, RZ, RZ, UR5 ;  /* 0x00000005ff027e24 */ /* 0x000fd8000f8e00ff */
[----:B------:R-:W-:Y:S05]  /*0180*/  @P0 BRA `(.L_x_3) ;  /* 0x0000000000240947 */ /* 0x000fea0003800000 */
.L_x_4:
[----:B------:R-:W-:Y:S05]  /*0190*/  NANOSLEEP 0x64 ;  /* 0x000000640000795d */ /* 0x000fea0003800000 */
[----:B------:R-:W-:-:S05]  /*01a0*/  UMOV UR5, 0x1 ;  /* 0x0000000100057882 */ /* 0x000fca0000000000 */
[----:B------:R-:W-:Y:S04]  /*01b0*/  DEPBAR.LE SB0, 0x36 ;  /* 0x00008d800000791a */ /* 0x000fe80000000000 */
[----:B------:R-:W0:Y:S02]  /*01c0*/  UTCATOMSWS.FIND_AND_SET.ALIGN UP0, UR5, UR5 ;  /* 0x00000005000575e3 */ /* 0x000e240008000800 */
[----:B0-----:R-:W-:-:S04]  /*01d0*/  PLOP3.LUT P0, PT, PT, PT, UP0, 0x80, 0x8 ;  /* 0x000000000008781c */ /* 0x001fc80003f0f008 */
[----:B------:R-:W-:-:S04]  /*01e0*/  SEL R2, RZ, 0xffffffff, !P0 ;  /* 0xffffffffff027807 */ /* 0x000fc80004000000 */
[----:B------:R-:W-:Y:S01]  /*01f0*/  ISETP.NE.AND P0, PT, R2, RZ, PT ;  /* 0x000000ff0200720c */ /* 0x000fe20003f05270 */
[----:B------:R-:W-:-:S12]  /*0200*/  IMAD.U32 R2, RZ, RZ, UR5 ;  /* 0x00000005ff027e24 */ /* 0x000fd8000f8e00ff */
[----:B------:R-:W-:Y:S05]  /*0210*/  @!P0 BRA `(.L_x_4) ;  /* 0xfffffffc00dc8947 */ /* 0x000fea000383ffff */
.L_x_3:
[C---:B------:R-:W-:Y:S01]  /*0220*/  VIADD R4, R2.reuse, 0x10 ;  /* 0x0000001002047836 */ /* 0x040fe20000000000 */
[----:B------:R-:W-:Y:S01]  /*0230*/  UMOV UR5, 0x50 ;  /* 0x0000005000057882 */ /* 0x000fe20000000000 */
[C---:B------:R-:W-:Y:S01]  /*0240*/  SHF.L.U32 R3, R5.reuse, R2, RZ ;  /* 0x0000000205037219 */ /* 0x040fe200000006ff */
[----:B------:R-:W-:Y:S01]  /*0250*/  ULEA UR5, UR6, UR5, 0x18 ;  /* 0x0000000506057291 */ /* 0x000fe2000f8ec0ff */
[----:B------:R-:W-:Y:S01]  /*0260*/  IMAD.SHL.U32 R2, R2, 0x20, RZ ;  /* 0x0000002002027824 */ /* 0x000fe200078e00ff */
[----:B------:R-:W-:-:S04]  /*0270*/  SHF.L.U32 R4, R5, R4, RZ ;  /* 0x0000000405047219 */ /* 0x000fc800000006ff */
[----:B------:R-:W-:-:S05]  /*0280*/  LOP3.LUT R3, R4, R3, RZ, 0xfc, !PT ;  /* 0x0000000304037212 */ /* 0x000fca00078efcff */
[----:B------:R0:W-:Y:S04]  /*0290*/  ATOMS.OR RZ, [UR5], R3 ;  /* 0x00000003ffff798c */ /* 0x0001e8000b000005 */
[----:B------:R0:W-:Y:S01]  /*02a0*/  STS [UR4], R2 ;  /* 0x00000002ff007988 */ /* 0x0001e20008000804 */
[----:B------:R-:W-:Y:S05]  /*02b0*/  BRA `(.L_x_2) ;  /* 0x0000000000107947 */ /* 0x000fea0003800000 */
.L_x_1:
[----:B------:R-:W-:Y:S01]  /*02c0*/  IMAD.MOV.U32 R3, RZ, RZ, -0x1 ;  /* 0xffffffffff037424 */ /* 0x000fe200078e00ff */
[----:B------:R-:W-:-:S04]  /*02d0*/  MOV R2, 0x300 ;  /* 0x0000030000027802 */ /* 0x000fc80000000f00 */
[----:B------:R0:W-:Y:S03]  /*02e0*/  STS [UR4], R3 ;  /* 0x00000003ff007988 */ /* 0x0001e60008000804 */
[----:B0-----:R-:W-:Y:S05]  /*02f0*/  CALL.REL.NOINC `($__internal_1_$__cuda_sm10x_tcgen05_guardrail_trap_phase_invalid_during_alloc) ;  /* 0x0000004c00447944 */ /* 0x001fea0003c00000 */
.L_x_2:
[----:B------:R-:W-:Y:S05]  /*0300*/  WARPSYNC.ALL ;  /* 0x0000000000007948 */ /* 0x000fea0003800000 */
[----:B------:R-:W-:Y:S01]  /*0310*/  NOP ;  /* 0x0000000000007918 */ /* 0x000fe20000000000 */
.L_x_0:
[----:B------:R-:W1:Y:S08]  /*0320*/  S2UR UR9, SR_CTAID.X ;  /* 0x00000000000979c3 */ /* 0x000e700000002500 */
[----:B------:R-:W-:Y:S01]  /*0330*/  BAR.SYNC.DEFER_BLOCKING 0x0 ;  /* 0x0000000000007b1d */ /* 0x000fe20000010000 */
[----:B------:R-:W-:-:S04]  /*0340*/  SHF.R.U32.HI R4, RZ, 0x6, R0 ;  /* 0x00000006ff047819 */ /* 0x000fc80000011600 */
[----:B------:R-:W-:Y:S01]  /*0350*/  SGXT.U32 R4, R4, 0x1 ;  /* 0x000000010404781a */ /* 0x000fe20000000000 */
[----:B------:R-:W2:Y:S02]  /*0360*/  LDCU.64 UR4, c[0x0][0x3b0] ;  /* 0x00007600ff0477ac */ /* 0x000ea40008000a00 */
[----:B------:R-:W3:Y:S01]  /*0370*/  S2UR UR11, SR_CgaCtaId ;  /* 0x00000000000b79c3 */ /* 0x000ee20000008800 */
[----:B------:R-:W-:Y:S01]  /*0380*/  UMOV UR10, 0x400 ;  /* 0x00000400000a7882 */ /* 0x000fe20000000000 */
[----:B------:R-:W4:Y:S06]  /*0390*/  LDCU.64 UR22, c[0x0][0x358] ;  /* 0x00006b00ff1677ac */ /* 0x000f2c0008000a00 */
[----:B------:R-:W2:Y:S08]  /*03a0*/  S2UR UR8, SR_CTAID.Y ;  /* 0x00000000000879c3 */ /* 0x000eb00000002600 */
[----:B------:R-:W0:Y:S01]  /*03b0*/  LDC R32, c[0x0][0x3b8] ;  /* 0x0000ee00ff207b82 */ /* 0x000e220000000800 */
[----:B-1----:R-:W-:-:S07]  /*03c0*/  USHF.L.U32 UR9, UR9, 0x6, URZ ;  /* 0x0000000609097899 */ /* 0x002fce00080006ff */
[----:B------:R-:W1:Y:S01]  /*03d0*/  LDC.64 R20, c[0x0][0x380] ;  /* 0x0000e000ff147b82 */ /* 0x000e620000000a00 */
[----:B0-----:R-:W-:Y:S01]  /*03e0*/  IMAD.U32 R3, RZ, RZ, UR9 ;  /* 0x00000009ff037e24 */ /* 0x001fe2000f8e00ff */
[----:B---3--:R-:W-:Y:S01]  /*03f0*/  ULEA UR10, UR11, UR10, 0x18 ;  /* 0x0000000a0b0a7291 */ /* 0x008fe2000f8ec0ff */
[----:B------:R-:W-:Y:S01]  /*0400*/  LEA.HI R11, R0, 0x1e, RZ, 0x1a ;  /* 0x0000001e000b7811 */ /* 0x000fe200078fd0ff */
[----:B------:R-:W0:Y:S02]  /*0410*/  LDCU.64 UR6, c[0x0][0x3c0] ;  /* 0x00007800ff0677ac */ /* 0x000e240008000a00 */
[----:B------:R-:W-:Y:S01]  /*0420*/  LOP3.LUT R2, R3, 0x3f, R0, 0xf8, !PT ;  /* 0x0000003f03027812 */ /* 0x000fe200078ef800 */
[----:B--2---:R-:W-:-:S04]  /*0430*/  UIMAD UR4, UR8, UR4, URZ ;  /* 0x00000004080472a4 */ /* 0x004fc8000f8e02ff */
[----:B------:R-:W-:Y:S01]  /*0440*/  IMAD R3, R2, UR5, RZ ;  /* 0x0000000502037c24 */ /* 0x000fe2000f8e02ff */
[----:B------:R-:W-:Y:S01]  /*0450*/  USHF.R.S32.HI UR5, URZ, 0x1f, UR4 ;  /* 0x0000001fff057899 */ /* 0x000fe20008011404 */
[----:B------:R-:W2:Y:S01]  /*0460*/  LDS R29, [UR10] ;  /* 0x0000000aff1d7984 */ /* 0x000ea20008000800 */
[----:B------:R-:W-:Y:S02]  /*0470*/  IMAD R5, R4, R32, RZ ;  /* 0x0000002004057224 */ /* 0x000fe400078e02ff */
[----:B------:R-:W-:Y:S02]  /*0480*/  SHF.R.S32.HI R4, RZ, 0x1f, R3 ;  /* 0x0000001fff047819 */ /* 0x000fe40000011403 */
[C---:B------:R-:W-:Y:S01]  /*0490*/  IMAD R7, R32.reuse, 0x2, R5 ;  /* 0x0000000220077824 */ /* 0x040fe200078e0205 */
[----:B------:R-:W-:Y:S01]  /*04a0*/  BAR.SYNC.DEFER_BLOCKING 0x0 ;  /* 0x0000000000007b1d */ /* 0x000fe20000010000 */
[----:B-1----:R-:W-:Y:S02]  /*04b0*/  IADD3 R20, P0, P1, R3, UR4, R20 ;  /* 0x0000000403147c10 */ /* 0x002fe4000f91e014 */
[----:B------:R-:W-:-:S02]  /*04c0*/  IMAD R9, R32, 0x2, R7 ;  /* 0x0000000220097824 */ /* 0x000fc400078e0207 */
[----:B------:R-:W-:Y:S02]  /*04d0*/  IADD3.X R30, PT, PT, R4, UR5, R21, P0, P1 ;  /* 0x00000005041e7c10 */ /* 0x000fe400087e2415 */
[----:B------:R-:W-:Y:S01]  /*04e0*/  IMAD R12, R32, 0x2, R9 ;  /* 0x00000002200c7824 */ /* 0x000fe200078e0209 */
[----:B------:R-:W-:Y:S01]  /*04f0*/  IADD3 R4, P0, PT, R5, R20, RZ ;  /* 0x0000001405047210 */ /* 0x000fe20007f1e0ff */
[----:B------:R-:W-:Y:S01]  /*0500*/  IMAD R14, R11, R32, RZ ;  /* 0x000000200b0e7224 */ /* 0x000fe200078e02ff */
[----:B------:R-:W-:Y:S01]  /*0510*/  LEA.HI R3, R0, 0xe, RZ, 0x1a ;  /* 0x0000000e00037811 */ /* 0x000fe200078fd0ff */
[----:B------:R-:W1:Y:S01]  /*0520*/  LDCU UR5, c[0x0][0x3c8] ;  /* 0x00007900ff0577ac */ /* 0x000e620008000800 */
[----:B------:R-:W-:Y:S02]  /*0530*/  LEA.HI.X.SX32 R5, R5, R30, 0x1, P0 ;  /* 0x0000001e05057211 */ /* 0x000fe400000f0eff */
[----:B------:R-:W-:-:S04]  /*0540*/  IADD3 R6, P0, PT, R7, R20, RZ ;  /* 0x0000001407067210 */ /* 0x000fc80007f1e0ff */
[----:B------:R-:W-:Y:S02]  /*0550*/  LEA.HI.X.SX32 R7, R7, R30, 0x1, P0 ;  /* 0x0000001e07077211 */ /* 0x000fe400000f0eff */
[----:B------:R-:W-:Y:S01]  /*0560*/  IADD3 R10, P0, PT, R12, R20, RZ ;  /* 0x000000140c0a7210 */ /* 0x000fe20007f1e0ff */
[----:B------:R-:W-:Y:S01]  /*0570*/  IMAD R13, R3, R32, RZ ;  /* 0x00000020030d7224 */ /* 0x000fe200078e02ff */
[C---:B------:R-:W-:Y:S01]  /*0580*/  IADD3 R8, P1, PT, R9.reuse, R20, RZ ;  /* 0x0000001409087210 */ /* 0x040fe20007f3e0ff */
[----:B------:R-:W-:Y:S01]  /*0590*/  IMAD R3, R32, 0x2, R12 ;  /* 0x0000000220037824 */ /* 0x000fe200078e020c */
[----:B------:R-:W-:Y:S01]  /*05a0*/  LEA.HI.X.SX32 R11, R12, R30, 0x1, P0 ;  /* 0x0000001e0c0b7211 */ /* 0x000fe200000f0eff */
[----:B----4-:R3:W5:Y:S01]  /*05b0*/  LDG.E.U8 R4, desc[UR22][R4.64] ;  /* 0x0000001604047981 */ /* 0x010762000c1e1100 */
[----:B------:R-:W-:Y:S02]  /*05c0*/  IADD3 R18, P0, PT, R14, R20, RZ ;  /* 0x000000140e127210 */ /* 0x000fe40007f1e0ff */
[----:B------:R-:W-:Y:S01]  /*05d0*/  LEA.HI.X.SX32 R9, R9, R30, 0x1, P1 ;  /* 0x0000001e09097211 */ /* 0x000fe200008f0eff */
[----:B------:R-:W5:Y:S01]  /*05e0*/  LDG.E.U8 R6, desc[UR22][R6.64] ;  /* 0x0000001606067981 */ /* 0x000f62000c1e1100 */
[----:B------:R-:W-:-:S02]  /*05f0*/  IADD3 R16, P1, PT, R13, R20, RZ ;  /* 0x000000140d107210 */ /* 0x000fc40007f3e0ff */
[----:B------:R-:W-:Y:S01]  /*0600*/  LEA.HI.X.SX32 R19, R14, R30, 0x1, P0 ;  /* 0x0000001e0e137211 */ /* 0x000fe200000f0eff */
[----:B------:R4:W5:Y:S01]  /*0610*/  LDG.E.U8 R21, desc[UR22][R8.64] ;  /* 0x0000001608157981 */ /* 0x000962000c1e1100 */
[----:B------:R-:W-:Y:S01]  /*0620*/  IADD3 R12, P0, PT, R3, R20, RZ ;  /* 0x00000014030c7210 */ /* 0x000fe20007f1e0ff */
[C---:B---3--:R-:W-:Y:S01]  /*0630*/  IMAD R5, R32.reuse, 0x2, R3 ;  /* 0x0000000220057824 */ /* 0x048fe200078e0203 */
[-C--:B------:R-:W-:Y:S01]  /*0640*/  LEA.HI.X.SX32 R17, R13, R30.reuse, 0x1, P1 ;  /* 0x0000001e0d117211 */ /* 0x080fe200008f0eff */
[----:B------:R3:W5:Y:S01]  /*0650*/  LDG.E.U8 R22, desc[UR22][R10.64] ;  /* 0x000000160a167981 */ /* 0x000762000c1e1100 */
[----:B------:R-:W-:Y:S01]  /*0660*/  LEA.HI.X.SX32 R13, R3, R30, 0x1, P0 ;  /* 0x0000001e030d7211 */ /* 0x000fe200000f0eff */
[C---:B------:R-:W-:Y:S01]  /*0670*/  IMAD R3, R32.reuse, 0x2, R5 ;  /* 0x0000000220037824 */ /* 0x040fe200078e0205 */
[C---:B------:R-:W-:Y:S01]  /*0680*/  IADD3 R14, P0, PT, R5.reuse, R20, RZ ;  /* 0x00000014050e7210 */ /* 0x040fe20007f1e0ff */
[----:B------:R0:W5:Y:S03]  /*0690*/  LDG.E.U8 R25, desc[UR22][R16.64] ;  /* 0x0000001610197981 */ /* 0x000166000c1e1100 */
[----:B------:R-:W-:Y:S01]  /*06a0*/  LEA.HI.X.SX32 R15, R5, R30, 0x1, P0 ;  /* 0x0000001e050f7211 */ /* 0x000fe200000f0eff */
[C---:B------:R-:W-:Y:S01]  /*06b0*/  IMAD R5, R32.reuse, 0x4, R3 ;  /* 0x0000000420057824 */ /* 0x040fe200078e0203 */
[C---:B----4-:R-:W-:Y:S01]  /*06c0*/  IADD3 R8, P0, PT, R3.reuse, R20, RZ ;  /* 0x0000001403087210 */ /* 0x050fe20007f1e0ff */
[----:B------:R4:W5:Y:S02]  /*06d0*/  LDG.E.U8 R24, desc[UR22][R12.64] ;  /* 0x000000160c187981 */ /* 0x000964000c1e1100 */
[C---:B------:R-:W-:Y:S01]  /*06e0*/  IMAD R7, R32.reuse, 0x2, R5 ;  /* 0x0000000220077824 */ /* 0x040fe200078e0205 */
[----:B------:R-:W-:Y:S01]  /*06f0*/  LEA.HI.X.SX32 R9, R3, R30, 0x1, P0 ;  /* 0x0000001e03097211 */ /* 0x000fe200000f0eff */
[----:B------:R1:W5:Y:S01]  /*0700*/  LDG.E.U8 R26, desc[UR22][R14.64] ;  /* 0x000000160e1a7981 */ /* 0x000362000c1e1100 */
[-C--:B---3--:R-:W-:Y:S01]  /*0710*/  IADD3 R10, P1, PT, R5, R20.reuse, RZ ;  /* 0x00000014050a7210 */ /* 0x088fe20007f3e0ff */
[----:B------:R-:W-:Y:S01]  /*0720*/  IMAD R3, R32, 0x2, R7 ;  /* 0x0000000220037824 */ /* 0x000fe200078e0207 */
[----:B0-----:R-:W-:Y:S01]  /*0730*/  IADD3 R16, P0, PT, R7, R20, RZ ;  /* 0x0000001407107210 */ /* 0x001fe20007f1e0ff */
[----:B------:R0:W5:Y:S01]  /*0740*/  LDG.E.U8 R23, desc[UR22][R8.64] ;  /* 0x0000001608177981 */ /* 0x000162000c1e1100 */
[----:B------:R-:W-:-:S02]  /*0750*/  LEA.HI.X.SX32 R11, R5, R30, 0x1, P1 ;  /* 0x0000001e050b7211 */ /* 0x000fc400008f0eff */
[----:B------:R-:W-:Y:S01]  /*0760*/  LEA.HI.X.SX32 R17, R7, R30, 0x1, P0 ;  /* 0x0000001e07117211 */ /* 0x000fe200000f0eff */
[C---:B------:R-:W-:Y:S01]  /*0770*/  IMAD R5, R32.reuse, 0x2, R3 ;  /* 0x0000000220057824 */ /* 0x040fe200078e0203 */
[C---:B----4-:R-:W-:Y:S01]  /*0780*/  IADD3 R12, P0, PT, R3.reuse, R20, RZ ;  /* 0x00000014030c7210 */ /* 0x050fe20007f1e0ff */
[----:B------:R3:W5:Y:S03]  /*0790*/  LDG.E.U8 R27, desc[UR22][R18.64] ;  /* 0x00000016121b7981 */ /* 0x000766000c1e1100 */
[----:B------:R-:W-:Y:S01]  /*07a0*/  LEA.HI.X.SX32 R13, R3, R30, 0x1, P0 ;  /* 0x0000001e030d7211 */ /* 0x000fe200000f0eff */
[C---:B------:R-:W-:Y:S01]  /*07b0*/  IMAD R3, R32.reuse, 0x2, R5 ;  /* 0x0000000220037824 */ /* 0x040fe200078e0205 */
[C---:B-1----:R-:W-:Y:S01]  /*07c0*/  IADD3 R14, P0, PT, R5.reuse, R20, RZ ;  /* 0x00000014050e7210 */ /* 0x042fe20007f1e0ff */
[----:B------:R1:W5:Y:S02]  /*07d0*/  LDG.E.U8 R28, desc[UR22][R10.64] ;  /* 0x000000160a1c7981 */ /* 0x000364000c1e1100 */
[C---:B------:R-:W-:Y:S01]  /*07e0*/  IMAD R7, R32.reuse, 0x2, R3 ;  /* 0x0000000220077824 */ /* 0x040fe200078e0203 */
[----:B------:R-:W-:Y:S01]  /*07f0*/  LEA.HI.X.SX32 R15, R5, R30, 0x1, P0 ;  /* 0x0000001e050f7211 */ /* 0x000fe200000f0eff */
[----:B------:R4:W5:Y:S01]  /*0800*/  LDG.E.U8 R16, desc[UR22][R16.64] ;  /* 0x0000001610107981 */ /* 0x000962000c1e1100 */
[-C--:B0-----:R-:W-:Y:S01]  /*0810*/  IADD3 R8, P0, PT, R3, R20.reuse, RZ ;  /* 0x0000001403087210 */ /* 0x081fe20007f1e0ff */
[----:B------:R-:W-:Y:S01]  /*0820*/  IMAD R5, R32, 0x2, R7 ;  /* 0x0000000220057824 */ /* 0x000fe200078e0207 */
[----:B---3--:R-:W-:Y:S01]  /*0830*/  IADD3 R18, P1, PT, R7, R20, RZ ;  /* 0x0000001407127210 */ /* 0x008fe20007f3e0ff */
[----:B------:R4:W5:Y:S01]  /*0840*/  LDG.E.U8 R12, desc[UR22][R12.64] ;  /* 0x000000160c0c7981 */ /* 0x000962000c1e1100 */
[----:B------:R-:W-:-:S02]  /*0850*/  LEA.HI.X.SX32 R9, R3, R30, 0x1, P0 ;  /* 0x0000001e03097211 */ /* 0x000fc400000f0eff */
[----:B-1----:R-:W-:Y:S01]  /*0860*/  IADD3 R10, P0, PT, R5, R20, RZ ;  /* 0x00000014050a7210 */ /* 0x002fe20007f1e0ff */
[----:B------:R4:W5:Y:S01]  /*0870*/  LDG.E.U8 R14, desc[UR22][R14.64] ;  /* 0x000000160e0e7981 */ /* 0x000962000c1e1100 */
[-C--:B------:R-:W-:Y:S02]  /*0880*/  LEA.HI.X.SX32 R19, R7, R30.reuse, 0x1, P1 ;  /* 0x0000001e07137211 */ /* 0x080fe400008f0eff */
[----:B------:R-:W-:Y:S01]  /*0890*/  LEA.HI.X.SX32 R11, R5, R30, 0x1, P0 ;  /* 0x0000001e050b7211 */ /* 0x000fe200000f0eff */
[----:B------:R4:W5:Y:S01]  /*08a0*/  LDG.E.U8 R8, desc[UR22][R8.64] ;  /* 0x0000001608087981 */ /* 0x000962000c1e1100 */
[----:B------:R-:W0:Y:S03]  /*08b0*/  LDC.64 R30, c[0x0][0x388] ;  /* 0x0000e200ff1e7b82 */ /* 0x000e260000000a00 */
[----:B------:R4:W5:Y:S04]  /*08c0*/  LDG.E.U8 R18, desc[UR22][R18.64] ;  /* 0x0000001612127981 */ /* 0x000968000c1e1100 */
[----:B------:R4:W5:Y:S01]  /*08d0*/  LDG.E.U8 R10, desc[UR22][R10.64] ;  /* 0x000000160a0a7981 */ /* 0x000962000c1e1100 */
[----:B------:R-:W-:-:S02]  /*08e0*/  SHF.R.U32.HI R3, RZ, 0x5, R0 ;  /* 0x00000005ff037819 */ /* 0x000fc40000011600 */
[----:B--2---:R-:W-:Y:S02]  /*08f0*/  R2UR UR27, R29 ;  /* 0x000000001d1b72ca */ /* 0x004fe400000e0000 */
[----:B------:R-:W-:Y:S02]  /*0900*/  R2UR UR21, R3 ;  /* 0x00000000031572ca */ /* 0x000fe400000e0000 */
[----:B------:R-:W-:Y:S01]  /*0910*/  LOP3.LUT R51, R0, 0x7f, RZ, 0xc0, !PT ;  /* 0x0000007f00337812 */ /* 0x000fe200078ec0ff */
[----:B------:R-:W-:-:S12]  /*0920*/  BRA.U UP1, `(.L_x_5) ;  /* 0x0000000101187547 */ /* 0x000fd8000b800000 */
[----:B------:R-:W-:Y:S01]  /*0930*/  ELECT P0, URZ, PT ;  /* 0x0000000000ff782f */ /* 0x000fe20003800000 */
[----:B------:R-:W-:Y:S01]  /*0940*/  IMAD.MOV.U32 R3, RZ, RZ, 0x1 ;  /* 0x00000001ff037424 */ /* 0x000fe200078e00ff */
[----:B------:R-:W-:Y:S01]  /*0950*/  UMOV UR4, 0x40 ;  /* 0x0000004000047882 */ /* 0x000fe20000000000 */
[----:B------:R-:W-:Y:S01]  /*0960*/  UVIRTCOUNT.DEALLOC.SMPOOL 0x80 ;  /* 0x000000800000784c */ /* 0x000fe20000000000 */
[----:B------:R-:W-:-:S09]  /*0970*/  ULEA UR4, UR11, UR4, 0x18 ;  /* 0x000000040b047291 */ /* 0x000fd2000f8ec0ff */
[----:B------:R1:W-:Y:S03]  /*0980*/  @P0 STS.U8 [UR4], R3 ;  /* 0x00000003ff000988 */ /* 0x0003e60008000004 */
.L_x_5:
[----:B------:R-:W-:Y:S01]  /*0990*/  LOP3.LUT R20, R0, 0x1f, RZ, 0xc0, !PT ;  /* 0x0000001f00147812 */ /* 0x000fe200078ec0ff */
[----:B------:R-:W-:Y:S01]  /*09a0*/  UIMAD UR6, UR8, UR6, URZ ;  /* 0x00000006080672a4 */ /* 0x000fe2000f8e02ff */
[----:B-----5:R2:W-:Y:S01]  /*09b0*/  STS.U8 [R51+UR10], R4 ;  /* 0x0000000433007988 */ /* 0x0205e2000800000a */
[C---:B-1----:R-:W-:Y:S01]  /*09c0*/  LOP3.LUT R3, R51.reuse, 0x10, RZ, 0x3c, !PT ;  /* 0x0000001033037812 */ /* 0x042fe200078e3cff */
[----:B----4-:R-:W-:Y:S01]  /*09d0*/  IMAD.U32 R15, RZ, RZ, UR7 ;  /* 0x00000007ff0f7e24 */ /* 0x010fe2000f8e00ff */
[----:B------:R-:W-:Y:S01]  /*09e0*/  USHF.R.S32.HI UR4, URZ, 0x1f, UR6 ;  /* 0x0000001fff047899 */ /* 0x000fe20008011406 */
[----:B------:R-:W-:Y:S01]  /*09f0*/  IMAD R5, R20, UR5, RZ ;  /* 0x0000000514057c24 */ /* 0x000fe2000f8e02ff */
[C---:B------:R-:W-:Y:S01]  /*0a00*/  LOP3.LUT R7, R51.reuse, 0x20, RZ, 0x3c, !PT ;  /* 0x0000002033077812 */ /* 0x040fe200078e3cff */
[----:B------:R-:W-:Y:S01]  /*0a10*/  STS.U8 [R51+UR10+0x200], R24 ;  /* 0x0002001833007988 */ /* 0x000fe2000800000a */
[----:B------:R-:W-:Y:S01]  /*0a20*/  LOP3.LUT R9, R51, 0x30, RZ, 0x3c, !PT ;  /* 0x0000003033097812 */ /* 0x000fe200078e3cff */
[----:B------:R-:W-:Y:S01]  /*0a30*/  UMOV UR5, 0x1 ;  /* 0x0000000100057882 */ /* 0x000fe20000000000 */
[----:B0-----:R-:W-:Y:S01]  /*0a40*/  IADD3 R11, P0, P1, R5, UR6, R30 ;  /* 0x00000006050b7c10 */ /* 0x001fe2000f91e01e */
[----:B------:R-:W-:Y:S01]  /*0a50*/  STS.U8 [R51+UR10+0x400], R28 ;  /* 0x0004001c33007988 */ /* 0x000fe2000800000a */
[----:B--2---:R-:W-:Y:S01]  /*0a60*/  SHF.R.S32.HI R4, RZ, 0x1f, R5 ;  /* 0x0000001fff047819 */ /* 0x004fe20000011405 */
[----:B------:R-:W-:Y:S01]  /*0a70*/  IMAD.U32 R5, RZ, RZ, UR7 ;  /* 0x00000007ff057e24 */ /* 0x000fe2000f8e00ff */
[----:B------:R-:W-:Y:S01]  /*0a80*/  LOP3.LUT P5, RZ, R0, 0x7f, RZ, 0xc0, !PT ;  /* 0x0000007f00ff7812 */ /* 0x000fe200078ac0ff */
[----:B------:R0:W-:Y:S01]  /*0a90*/  STS.U8 [R51+UR10+0x600], R8 ;  /* 0x0006000833007988 */ /* 0x0001e2000800000a */
[----:B------:R-:W-:Y:S01]  /*0aa0*/  IADD3.X R13, PT, PT, R4, UR4, R31, P0, P1 ;  /* 0x00000004040d7c10 */ /* 0x000fe200087e241f */
[----:B------:R-:W-:Y:S01]  /*0ab0*/  USHF.L.U32 UR4, UR21, 0x15, URZ ;  /* 0x0000001515047899 */ /* 0x000fe200080006ff */
[----:B------:R-:W-:Y:S01]  /*0ac0*/  SHF.R.U32.HI R38, RZ, 0x5, R0 ;  /* 0x00000005ff267819 */ /* 0x000fe20000011600 */
[----:B------:R1:W-:Y:S01]  /*0ad0*/  STS.U8 [R3+UR10+0x80], R6 ;  /* 0x0000800603007988 */ /* 0x0003e2000800000a */
[----:B------:R-:W-:Y:S01]  /*0ae0*/  UIADD3 UR29, UPT, UPT, UR9, 0x40, URZ ;  /* 0x00000040091d7890 */ /* 0x000fe2000fffe0ff */
[----:B------:R-:W2:Y:S01]  /*0af0*/  LDC.64 R46, c[0x0][0x390] ;  /* 0x0000e400ff2e7b82 */ /* 0x000ea20000000a00 */
[----:B------:R-:W-:Y:S01]  /*0b00*/  ULOP3.LUT UR4, UR4, 0x600000, URZ, 0xc0, !UPT ;  /* 0x0060000004047892 */ /* 0x000fe2000f8ec0ff */
[----:B------:R-:W-:Y:S01]  /*0b10*/  STS.U8 [R3+UR10+0x280], R26 ;  /* 0x0002801a03007988 */ /* 0x000fe2000800000a */
[----:B------:R-:W-:Y:S01]  /*0b20*/  SGXT.U32 R38, R38, 0x2 ;  /* 0x000000022626781a */ /* 0x000fe20000000000 */
[----:B0-----:R-:W-:Y:S01]  /*0b30*/  IMAD.U32 R8, RZ, RZ, UR7 ;  /* 0x00000007ff087e24 */ /* 0x001fe2000f8e00ff */
[----:B------:R-:W-:Y:S01]  /*0b40*/  UIADD3 UR11, UPT, UPT, UR27, UR4, URZ ;  /* 0x000000041b0b7290 */ /* 0x000fe2000fffe0ff */
[----:B------:R-:W-:Y:S01]  /*0b50*/  STS.U8 [R3+UR10+0x480], R16 ;  /* 0x0004801003007988 */ /* 0x000fe2000800000a */
[----:B------:R-:W-:Y:S01]  /*0b60*/  VOTEU.ALL UP2, P5 ;  /* 0x0000000000ff7886 */ /* 0x000fe20002840000 */
[----:B------:R-:W-:Y:S01]  /*0b70*/  IMAD R4, R38, UR7, RZ ;  /* 0x0000000726047c24 */ /* 0x000fe2000f8e02ff */
[----:B------:R-:W-:Y:S01]  /*0b80*/  VOTEU.ALL UP0, P5 ;  /* 0x0000000000ff7886 */ /* 0x000fe20002800000 */
[----:B------:R-:W-:Y:S01]  /*0b90*/  STS.U8 [R3+UR10+0x680], R18 ;  /* 0x0006801203007988 */ /* 0x000fe2000800000a */
[----:B-1----:R-:W-:Y:S01]  /*0ba0*/  IMAD.U32 R6, RZ, RZ, UR7 ;  /* 0x00000007ff067e24 */ /* 0x002fe2000f8e00ff */
[----:B------:R-:W-:-:S04]  /*0bb0*/  @!UP2 UIADD3 UR12, UPT, UPT, -UR5, 0x100000, URZ ;  /* 0x00100000050ca890 */ /* 0x000fc8000fffe1ff */
[----:B------:R-:W-:Y:S02]  /*0bc0*/  @!UP2 USHF.L.U32 UR13, UR12, 0xb, URZ ;  /* 0x0000000b0c0da899 */ /* 0x000fe400080006ff */
[----:B------:R-:W-:Y:S01]  /*0bd0*/  @!UP2 USHF.L.U32 UR12, UR12, 0x1, URZ ;  /* 0x000000010c0ca899 */ /* 0x000fe200080006ff */
[----:B------:R-:W-:Y:S01]  /*0be0*/  IMAD R5, R5, 0x4, R4 ;  /* 0x0000000405057824 */ /* 0x000fe200078e0204 */
[----:B------:R-:W-:Y:S01]  /*0bf0*/  STS.U8 [R7+UR10+0x100], R21 ;  /* 0x0001001507007988 */ /* 0x000fe2000800000a */
[----:B------:R-:W-:Y:S02]  /*0c00*/  IADD3 R44, P1, PT, R4, R11, RZ ;  /* 0x0000000b042c7210 */ /* 0x000fe40007f3e0ff */
[----:B------:R-:W-:Y:S01]  /*0c10*/  IMAD R6, R6, 0x4, R5 ;  /* 0x0000000406067824 */ /* 0x000fe200078e0205 */
[----:B------:R0:W-:Y:S01]  /*0c20*/  STS.U8 [R7+UR10+0x300], R23 ;  /* 0x0003001707007988 */ /* 0x0001e2000800000a */
[----:B------:R-:W-:Y:S02]  /*0c30*/  LEA.HI.X.SX32 R45, R4, R13, 0x1, P1 ;  /* 0x0000000d042d7211 */ /* 0x000fe400008f0eff */
[-C--:B------:R-:W-:Y:S01]  /*0c40*/  IADD3 R42, P1, PT, R5, R11.reuse, RZ ;  /* 0x0000000b052a7210 */ /* 0x080fe20007f3e0ff */
[----:B------:R-:W-:Y:S01]  /*0c50*/  STS.U8 [R7+UR10+0x500], R12 ;  /* 0x0005000c07007988 */ /* 0x000fe2000800000a */
[----:B------:R-:W-:-:S02]  /*0c60*/  IADD3 R40, P2, PT, R6, R11, RZ ;  /* 0x0000000b06287210 */ /* 0x000fc40007f5e0ff */
[-C--:B------:R-:W-:Y:S01]  /*0c70*/  LEA.HI.X.SX32 R43, R5, R13.reuse, 0x1, P1 ;  /* 0x0000000d052b7211 */ /* 0x080fe200008f0eff */
[----:B------:R1:W-:Y:S01]  /*0c80*/  STS.U8 [R7+UR10+0x700], R10 ;  /* 0x0007000a07007988 */ /* 0x0003e2000800000a */
[----:B------:R-:W-:Y:S01]  /*0c90*/  LEA.HI.X.SX32 R41, R6, R13, 0x1, P2 ;  /* 0x0000000d06297211 */ /* 0x000fe200010f0eff */
[----:B0-----:R-:W0:Y:S01]  /*0ca0*/  LDC R23, c[0x0][0x3d8] ;  /* 0x0000f600ff177b82 */ /* 0x001e220000000800 */
[----:B------:R-:W-:Y:S01]  /*0cb0*/  ISETP.LT.AND P0, PT, RZ, UR29, PT ;  /* 0x0000001dff007c0c */ /* 0x000fe2000bf01270 */
[----:B------:R-:W-:Y:S04]  /*0cc0*/  STS.U8 [R9+UR10+0x180], R22 ;  /* 0x0001801609007988 */ /* 0x000fe8000800000a */
[----:B------:R-:W-:Y:S01]  /*0cd0*/  STS.U8 [R9+UR10+0x580], R14 ;  /* 0x0005800e09007988 */ /* 0x000fe2000800000a */
[----:B-1----:R-:W-:Y:S01]  /*0ce0*/  P2R R7, PR, RZ, 0x20 ;  /* 0x00000020ff077803 */ /* 0x002fe20000000000 */
[----:B------:R-:W-:-:S02]  /*0cf0*/  IMAD.U32 R7, RZ, RZ, UR7 ;  /* 0x00000007ff077e24 */ /* 0x000fc4000f8e00ff */
[----:B------:R-:W-:Y:S01]  /*0d00*/  STS.U8 [R9+UR10+0x380], R25 ;  /* 0x0003801909007988 */ /* 0x000fe2000800000a */
[----:B------:R-:W-:Y:S02]  /*0d10*/  IMAD.U32 R10, RZ, RZ, UR7 ;  /* 0x00000007ff0a7e24 */ /* 0x000fe4000f8e00ff */
[----:B------:R-:W-:Y:S01]  /*0d20*/  IMAD R7, R7, 0x4, R6 ;  /* 0x0000000407077824 */ /* 0x000fe200078e0206 */
[----:B------:R1:W-:Y:S03]  /*0d30*/  STS.U8 [R9+UR10+0x780], R27 ;  /* 0x0007801b09007988 */ /* 0x0003e6000800000a */
[----:B------:R-:W-:Y:S01]  /*0d40*/  IMAD R8, R8, 0x4, R7 ;  /* 0x0000000408087824 */ /* 0x000fe200078e0207 */
[----:B------:R-:W-:Y:S01]  /*0d50*/  STTM.16dp32bit_t0_t15.x16 tmem[UR11], RZ ;  /* 0x000000ff000079ed */ /* 0x000fe20008a0000b */
[----:B------:R-:W-:Y:S01]  /*0d60*/  STTM.16dp32bit_t16_t31.x16 tmem[UR11+0x10], RZ ;  /* 0x000010ff000079ed */ /* 0x000fe20008a2000b */
[----:B------:R-:W3:Y:S02]  /*0d70*/  FENCE.VIEW.ASYNC.T ;  /* 0x00000000000073c6 */ /* 0x000ee40000000200 */
[----:B---3--:R-:W-:Y:S01]  /*0d80*/  BAR.SYNC.DEFER_BLOCKING 0x0 ;  /* 0x0000000000007b1d */ /* 0x008fe20000010000 */
[----:B------:R-:W-:Y:S01]  /*0d90*/  IADD3 R34, P1, PT, R7, R11, RZ ;  /* 0x0000000b07227210 */ /* 0x000fe20007f3e0ff */
[----:B-1----:R-:W-:-:S03]  /*0da0*/  IMAD.U32 R9, RZ, RZ, UR7 ;  /* 0x00000007ff097e24 */ /* 0x002fc6000f8e00ff */
[----:B------:R-:W-:Y:S02]  /*0db0*/  LEA.HI.X.SX32 R35, R7, R13, 0x1, P1 ;  /* 0x0000000d07237211 */ /* 0x000fe400008f0eff */
[C---:B------:R-:W-:Y:S01]  /*0dc0*/  IADD3 R32, P1, PT, R8.reuse, R11, RZ ;  /* 0x0000000b08207210 */ /* 0x040fe20007f3e0ff */
[----:B------:R-:W-:Y:S01]  /*0dd0*/  IMAD R4, R9, 0x4, R8 ;  /* 0x0000000409047824 */ /* 0x000fe200078e0208 */
[----:B------:R-:W-:Y:S02]  /*0de0*/  PRMT R12, RZ, 0x7610, R12 ;  /* 0x00007610ff0c7816 */ /* 0x000fe4000000000c */
[----:B------:R-:W-:Y:S01]  /*0df0*/  LEA.HI.X.SX32 R33, R8, R13, 0x1, P1 ;  /* 0x0000000d08217211 */ /* 0x000fe200008f0eff */
[----:B------:R-:W-:Y:S01]  /*0e00*/  IMAD R5, R15, 0x4, R4 ;  /* 0x000000040f057824 */ /* 0x000fe200078e0204 */
[-C--:B------:R-:W-:Y:S02]  /*0e10*/  IADD3 R30, P2, PT, R4, R11.reuse, RZ ;  /* 0x0000000b041e7210 */ /* 0x080fe40007f5e0ff */
[----:B------:R-:W-:Y:S01]  /*0e20*/  PRMT R8, RZ, 0x7610, R8 ;  /* 0x00007610ff087816 */ /* 0x000fe20000000008 */
[----:B------:R-:W-:Y:S01]  /*0e30*/  IMAD R6, R10, 0x4, R5 ;  /* 0x000000040a067824 */ /* 0x000fe200078e0205 */
[----:B------:R-:W-:-:S02]  /*0e40*/  IADD3 R28, P3, PT, R5, R11, RZ ;  /* 0x0000000b051c7210 */ /* 0x000fc40007f7e0ff */
[----:B------:R-:W-:Y:S02]  /*0e50*/  LEA.HI.X.SX32 R31, R4, R13, 0x1, P2 ;  /* 0x0000000d041f7211 */ /* 0x000fe400010f0eff */
[C---:B------:R-:W-:Y:S02]  /*0e60*/  IADD3 R26, P4, PT, R6.reuse, R11, RZ ;  /* 0x0000000b061a7210 */ /* 0x040fe40007f9e0ff */
[----:B------:R-:W-:Y:S01]  /*0e70*/  PRMT R4, RZ, 0x7610, R4 ;  /* 0x00007610ff047816 */ /* 0x000fe20000000004 */
[----:B------:R-:W1:Y:S02]  /*0e80*/  FENCE.VIEW.ASYNC.S ;  /* 0x00000000000073c6 */ /* 0x000e640000000000 */
[----:B-1----:R1:W3:Y:S02]  /*0e90*/  @!UP0 SYNCS.EXCH.64 URZ, [UR10+0x1c00], UR12 ;  /* 0x001c000c0aff85b2 */ /* 0x0022e40008000100 */
[----:B---3--:R-:W-:Y:S01]  /*0ea0*/  BAR.SYNC.DEFER_BLOCKING 0x0 ;  /* 0x0000000000007b1d */ /* 0x008fe20000010000 */
[----:B------:R-:W-:-:S02]  /*0eb0*/  LEA.HI.X.SX32 R27, R6, R13, 0x1, P4 ;  /* 0x0000000d061b7211 */ /* 0x000fc400020f0eff */
[----:B------:R-:W-:Y:S02]  /*0ec0*/  PRMT R16, RZ, 0x7610, R16 ;  /* 0x00007610ff107816 */ /* 0x000fe40000000010 */
[----:B------:R-:W-:Y:S02]  /*0ed0*/  LEA.HI.X.SX32 R29, R5, R13, 0x1, P3 ;  /* 0x0000000d051d7211 */ /* 0x000fe400018f0eff */
[----:B------:R-:W-:Y:S02]  /*0ee0*/  PRMT R6, RZ, 0x7610, R6 ;  /* 0x00007610ff067816 */ /* 0x000fe40000000006 */
[----:B------:R-:W-:Y:S02]  /*0ef0*/  PRMT R10, RZ, 0x7610, R10 ;  /* 0x00007610ff0a7816 */ /* 0x000fe4000000000a */
[----:B------:R-:W-:Y:S02]  /*0f00*/  PRMT R14, RZ, 0x7610, R14 ;  /* 0x00007610ff0e7816 */ /* 0x000fe4000000000e */
[----:B------:R-:W-:Y:S01]  /*0f10*/  PRMT R18, RZ, 0x7610, R18 ;  /* 0x00007610ff127816 */ /* 0x000fe20000000012 */
[----:B------:R-:W3:Y:S04]  /*0f20*/  @P0 LDG.E.U8 R4, desc[UR22][R44.64] ;  /* 0x000000162c040981 */ /* 0x000ee8000c1e1100 */
[----:B------:R-:W4:Y:S04]  /*0f30*/  @P0 LDG.E.U8 R8, desc[UR22][R40.64] ;  /* 0x0000001628080981 */ /* 0x000f28000c1e1100 */
[----:B------:R-:W2:Y:S04]  /*0f40*/  @P0 LDG.E.U8 R12, desc[UR22][R32.64] ;  /* 0x00000016200c0981 */ /* 0x000ea8000c1e1100 */
[----:B------:R-:W2:Y:S04]  /*0f50*/  @P0 LDG.E.U8 R16, desc[UR22][R28.64] ;  /* 0x000000161c100981 */ /* 0x000ea8000c1e1100 */
[----:B------:R-:W2:Y:S04]  /*0f60*/  @P0 LDG.E.U8 R6, desc[UR22][R42.64] ;  /* 0x000000162a060981 */ /* 0x000ea8000c1e1100 */
[----:B------:R-:W2:Y:S04]  /*0f70*/  @P0 LDG.E.U8 R10, desc[UR22][R34.64] ;  /* 0x00000016220a0981 */ /* 0x000ea8000c1e1100 */
[----:B------:R-:W2:Y:S04]  /*0f80*/  @P0 LDG.E.U8 R14, desc[UR22][R30.64] ;  /* 0x000000161e0e0981 */ /* 0x000ea8000c1e1100 */
[----:B------:R-:W2:Y:S01]  /*0f90*/  @P0 LDG.E.U8 R18, desc[UR22][R26.64] ;  /* 0x000000161a120981 */ /* 0x000ea2000c1e1100 */
[----:B-1----:R-:W-:-:S04]  /*0fa0*/  @!UP2 UIADD3 UR12, UPT, UPT, -UR5, 0x100000, URZ ;  /* 0x00100000050ca890 */ /* 0x002fc8000fffe1ff */
[----:B------:R-:W-:Y:S02]  /*0fb0*/  @!UP2 USHF.L.U32 UR13, UR12, 0xb, URZ ;  /* 0x0000000b0c0da899 */ /* 0x000fe400080006ff */
[----:B------:R-:W-:Y:S01]  /*0fc0*/  @!UP2 USHF.L.U32 UR12, UR12, 0x1, URZ ;  /* 0x000000010c0ca899 */ /* 0x000fe200080006ff */
[----:B------:R-:W-:Y:S01]  /*0fd0*/  VOTEU.ALL UP0, P5 ;  /* 0x0000000000ff7886 */ /* 0x000fe20002800000 */
[----:B------:R-:W-:-:S04]  /*0fe0*/  @!UP2 UIADD3 UR4, UPT, UPT, -UR5, 0x100000, URZ ;  /* 0x001000000504a890 */ /* 0x000fc8000fffe1ff */
[----:B------:R-:W-:Y:S02]  /*0ff0*/  @!UP2 USHF.L.U32 UR5, UR4, 0xb, URZ ;  /* 0x0000000b0405a899 */ /* 0x000fe400080006ff */
[----:B------:R-:W-:Y:S02]  /*1000*/  @!UP2 USHF.L.U32 UR4, UR4, 0x1, URZ ;  /* 0x000000010404a899 */ /* 0x000fe400080006ff */
[----:B------:R-:W-:Y:S01]  /*1010*/  UIADD3 UR18, UPT, UPT, UR10, 0x1400, URZ ;  /* 0x000014000a127890 */ /* 0x000fe2000fffe0ff */
[----:B------:R-:W-:Y:S01]  /*1020*/  ISETP.EQ.U32.AND P1, PT, RZ, UR21, P0 ;  /* 0x00000015ff007c0c */ /* 0x000fe20008722070 */
[----:B------:R-:W-:Y:S01]  /*1030*/  UIADD3 UR30, UPT, UPT, UR27, 0x100000, URZ ;  /* 0x001000001b1e7890 */ /* 0x000fe2000fffe0ff */
[----:B------:R1:W0:Y:S01]  /*1040*/  @!UP0 SYNCS.EXCH.64 URZ, [UR10+0x1c08], UR12 ;  /* 0x001c080c0aff85b2 */ /* 0x0002220008000100 */
[----:B------:R-:W-:Y:S01]  /*1050*/  VOTEU.ALL UP0, P5 ;  /* 0x0000000000ff7886 */ /* 0x000fe20002800000 */
[----:B-1----:R-:W1:Y:S01]  /*1060*/  LDCU.64 UR12, c[0x0][0x3d0] ;  /* 0x00007a00ff0c77ac */ /* 0x002e620008000a00 */
[----:B---3--:R3:W-:Y:S04]  /*1070*/  STS.U8 [R51+UR10+0x1000], R4 ;  /* 0x0010000433007988 */ /* 0x0087e8000800000a */
[----:B----4-:R3:W-:Y:S04]  /*1080*/  STS.U8 [R51+UR10+0x1100], R8 ;  /* 0x0011000833007988 */ /* 0x0107e8000800000a */
[----:B--2---:R3:W-:Y:S04]  /*1090*/  STS.U8 [R51+UR10+0x1200], R12 ;  /* 0x0012000c33007988 */ /* 0x0047e8000800000a */
[----:B------:R3:W-:Y:S04]  /*10a0*/  STS.U8 [R51+UR10+0x1300], R16 ;  /* 0x0013001033007988 */ /* 0x0007e8000800000a */
[----:B------:R3:W-:Y:S04]  /*10b0*/  STS.U8 [R3+UR10+0x1080], R6 ;  /* 0x0010800603007988 */ /* 0x0007e8000800000a */
[----:B------:R3:W-:Y:S04]  /*10c0*/  STS.U8 [R3+UR10+0x1180], R10 ;  /* 0x0011800a03007988 */ /* 0x0007e8000800000a */
[----:B------:R3:W-:Y:S04]  /*10d0*/  STS.U8 [R3+UR10+0x1280], R14 ;  /* 0x0012800e03007988 */ /* 0x0007e8000800000a */
[----:B------:R3:W-:Y:S01]  /*10e0*/  STS.U8 [R3+UR10+0x1380], R18 ;  /* 0x0013801203007988 */ /* 0x0007e2000800000a */
[----:B0-----:R0:W-:Y:S06]  /*10f0*/  MEMBAR.ALL.CTA ;  /* 0x0000000000007992 */ /* 0x0011ec0000008000 */
[----:B0-----:R-:W-:Y:S04]  /*1100*/  FENCE.VIEW.ASYNC.S ;  /* 0x00000000000073c6 */ /* 0x001fe80000000000 */
[----:B------:R-:W0:Y:S02]  /*1110*/  FENCE.VIEW.ASYNC.S ;  /* 0x00000000000073c6 */ /* 0x000e240000000000 */
[----:B0-----:R3:W0:Y:S02]  /*1120*/  @!UP0 SYNCS.EXCH.64 URZ, [UR10+0x1400], UR4 ;  /* 0x001400040aff85b2 */ /* 0x0016240008000100 */
[----:B0-----:R-:W-:Y:S06]  /*1130*/  BAR.SYNC.DEFER_BLOCKING 0x0 ;  /* 0x0000000000007b1d */ /* 0x001fec0000010000 */
[----:B-1-3--:R-:W-:Y:S05]  /*1140*/  @!P1 BRA `(.L_x_6) ;  /* 0x00000000003c9947 */ /* 0x00afea0003800000 */
[----:B------:R-:W-:Y:S02]  /*1150*/  UIADD3 UR4, UPT, UPT, UR10, 0x1000, URZ ;  /* 0x000010000a047890 */ /* 0x000fe4000fffe0ff */
[----:B------:R-:W-:Y:S02]  /*1160*/  USHF.R.U32.HI UR14, URZ, 0x4, UR10 ;  /* 0x00000004ff0e7899 */ /* 0x000fe4000801160a */
[----:B------:R-:W-:Y:S02]  /*1170*/  USHF.R.U32.HI UR4, URZ, 0x4, UR4 ;  /* 0x00000004ff047899 */ /* 0x000fe40008011604 */
[----:B------:R-:W-:Y:S02]  /*1180*/  USGXT.U32 UR14, UR14, 0xe ;  /* 0x0000000e0e0e789a */ /* 0x000fe40008000000 */
[----:B------:R-:W-:Y:S01]  /*1190*/  USGXT.U32 UR16, UR4, 0xe ;  /* 0x0000000e0410789a */ /* 0x000fe20008000000 */
[----:B------:R-:W-:Y:S02]  /*11a0*/  UMOV UR5, URZ ;  /* 0x000000ff00057c82 */ /* 0x000fe40008000000 */
[----:B------:R-:W-:Y:S01]  /*11b0*/  UMOV UR4, UR18 ;  /* 0x0000001200047c82 */ /* 0x000fe20008000000 */
[----:B------:R-:W-:Y:S01]  /*11c0*/  UMOV UR24, 0x0 ;  /* 0x0000000000187882 */ /* 0x000fe20000000000 */
[----:B------:R-:W-:Y:S01]  /*11d0*/  UMOV UR25, 0x4088010 ;  /* 0x0408801000197882 */ /* 0x000fe20000000000 */
[----:B------:R-:W-:Y:S01]  /*11e0*/  UMOV UR15, 0x80004020 ;  /* 0x80004020000f7882 */ /* 0x000fe20000000000 */
[----:B------:R-:W-:Y:S01]  /*11f0*/  UMOV UR17, 0xc0004010 ;  /* 0xc000401000117882 */ /* 0x000fe20000000000 */
[----:B------:R-:W-:Y:S01]  /*1200*/  UMOV UR4, UR4 ;  /* 0x0000000400047c82 */ /* 0x000fe20008000000 */
[----:B------:R0:W-:Y:S01]  /*1210*/  UTCQMMA gdesc[UR14], gdesc[UR16], tmem[UR30], tmem[UR24], idesc[UR25], !UPT ;  /* 0x00ff18100e0075ea */ /* 0x0001e2000f80031e */
[----:B------:R0:W-:Y:S01]  /*1220*/  UTCBAR [UR4], URZ ;  /* 0x000000ff040073e9 */ /* 0x0001e200080000ff */
[----:B------:R-:W-:-:S02]  /*1230*/  NOP ;  /* 0x0000000000007918 */ /* 0x000fc40000000000 */
.L_x_6:
[----:B------:R-:W-:Y:S05]  /*1240*/  @!P0 BRA `(.L_x_7) ;  /* 0x0000000000088947 */ /* 0x000fea0003800000 */
[----:B------:R-:W1:Y:S02]  /*1250*/  SYNCS.PHASECHK.TRANS64.TRYWAIT P2, [UR10+0x1400], RZ ;  /* 0x001400ffff0075a7 */ /* 0x000e64000804110a */
[----:B-1----:R-:W-:Y:S05]  /*1260*/  @!P2 BRA `(.L_x_8) ;  /* 0x0000003c002ca947 */ /* 0x002fea0003800000 */
.L_x_7:
[----:B------:R-:W-:Y:S01]  /*1270*/  BAR.SYNC.DEFER_BLOCKING 0x0 ;  /* 0x0000000000007b1d */ /* 0x000fe20000010000 */
[----:B------:R-:W-:Y:S01]  /*1280*/  LOP3.LUT R21, R0, 0xf, RZ, 0xc0, !PT ;  /* 0x0000000f00157812 */ /* 0x000fe200078ec0ff */
[----:B------:R-:W-:Y:S01]  /*1290*/  IMAD R25, R20, UR13, RZ ;  /* 0x0000000d14197c24 */ /* 0x000fe2000f8e02ff */
[C---:B------:R-:W-:Y:S01]  /*12a0*/  LOP3.LUT R22, R0.reuse, 0x60, RZ, 0xc0, !PT ;  /* 0x0000006000167812 */ /* 0x040fe200078ec0ff */
[----:B------:R-:W-:Y:S01]  /*12b0*/  UIMAD UR12, UR8, UR12, URZ ;  /* 0x0000000c080c72a4 */ /* 0x000fe2000f8e02ff */
[----:B------:R-:W-:Y:S01]  /*12c0*/  LOP3.LUT R37, R0, 0x10, RZ, 0xc0, !PT ;  /* 0x0000001000257812 */ /* 0x000fe200078ec0ff */
[----:B------:R-:W1:Y:S01]  /*12d0*/  LDCU UR5, c[0x0][0x3a8] ;  /* 0x00007500ff0577ac */ /* 0x000e620008000800 */
[----:B------:R-:W-:Y:S01]  /*12e0*/  LEA.HI R20, R22, R21, RZ, 0x1f ;  /* 0x0000001516147211 */ /* 0x000fe200078ff8ff */
[----:B------:R-:W-:Y:S01]  /*12f0*/  LDTM.16dp32bit_t0_t15.x16 R4, tmem[UR11+0x100000] ;  /* 0x1000000b000479ee */ /* 0x000fe20008a00000 */
[----:B------:R-:W1:Y:S01]  /*1300*/  LDTM.16dp32bit_t16_t31.x16 R4, tmem[UR11+0x100010] ;  /* 0x1000100b000479ee */ /* 0x000e620008a20000 */
[----:B------:R-:W-:Y:S01]  /*1310*/  LOP3.LUT R21, R37, 0x3, RZ, 0xfc, !PT ;  /* 0x0000000325157812 */ /* 0x000fe200078efcff */
[----:B0-----:R-:W-:-:S02]  /*1320*/  USHF.R.S32.HI UR4, URZ, 0x1f, UR12 ;  /* 0x0000001fff047899 */ /* 0x001fc4000801140c */
[----:B------:R-:W-:Y:S01]  /*1330*/  IADD3 R46, P2, P3, R25, UR12, R46 ;  /* 0x0000000c192e7c10 */ /* 0x000fe2000fb5e02e */
[----:B------:R-:W-:Y:S01]  /*1340*/  VIADD R20, R20, UR9 ;  /* 0x0000000914147c36 */ /* 0x000fe20008000000 */
[----:B------:R-:W-:Y:S01]  /*1350*/  SHF.R.S32.HI R24, RZ, 0x1f, R25 ;  /* 0x0000001fff187819 */ /* 0x000fe20000011419 */
[----:B------:R-:W-:Y:S01]  /*1360*/  IMAD R38, R38, R23, RZ ;  /* 0x0000001726267224 */ /* 0x000fe200078e02ff */
[----:B------:R-:W-:Y:S02]  /*1370*/  LOP3.LUT R25, R37, 0x4, RZ, 0xfc, !PT ;  /* 0x0000000425197812 */ /* 0x000fe400078efcff */
[----:B------:R-:W-:Y:S01]  /*1380*/  ISETP.GE.AND P4, PT, R20, R21, PT ;  /* 0x000000151400720c */ /* 0x000fe20003f86270 */
[----:B------:R-:W-:Y:S01]  /*1390*/  IMAD R50, R23, 0x4, R38 ;  /* 0x0000000417327824 */ /* 0x000fe200078e0226 */
[----:B------:R-:W-:Y:S02]  /*13a0*/  LOP3.LUT R39, R37, 0x5, RZ, 0xfc, !PT ;  /* 0x0000000525277812 */ /* 0x000fe400078efcff */
[----:B------:R-:W-:Y:S01]  /*13b0*/  IADD3.X R21, PT, PT, R24, UR4, R47, P2, P3 ;  /* 0x0000000418157c10 */ /* 0x000fe200097e642f */
[----:B------:R-:W-:Y:S01]  /*13c0*/  IMAD R48, R23, 0x4, R50 ;  /* 0x0000000417307824 */ /* 0x000fe200078e0232 */
[----:B------:R-:W-:-:S02]  /*13d0*/  ISETP.GE.AND P5, PT, R20, R25, PT ;  /* 0x000000191400720c */ /* 0x000fc40003fa6270 */
[----:B------:R-:W-:Y:S01]  /*13e0*/  IADD3 R24, P3, PT, R38, R46, RZ ;  /* 0x0000002e26187210 */ /* 0x000fe20007f7e0ff */
[----:B------:R-:W-:Y:S01]  /*13f0*/  IMAD R52, R23, 0x4, R48 ;  /* 0x0000000417347824 */ /* 0x000fe200078e0230 */
[C---:B------:R-:W-:Y:S02]  /*1400*/  LOP3.LUT R47, R37.reuse, 0x6, RZ, 0xfc, !PT ;  /* 0x00000006252f7812 */ /* 0x040fe400078efcff */
[----:B------:R-:W-:Y:S02]  /*1410*/  ISETP.GE.AND P2, PT, R20, R39, PT ;  /* 0x000000271400720c */ /* 0x000fe40003f46270 */
[----:B------:R-:W-:Y:S01]  /*1420*/  LOP3.LUT R39, R37, 0x8, RZ, 0xfc, !PT ;  /* 0x0000000825277812 */ /* 0x000fe200078efcff */
[----:B-1----:R-:W-:Y:S01]  /*1430*/  FMUL R36, R7, UR5 ;  /* 0x0000000507247c20 */ /* 0x002fe20008400000 */
[----:B------:R-:W-:Y:S01]  /*1440*/  LOP3.LUT R7, R37, 0x7, RZ, 0xfc, !PT ;  /* 0x0000000725077812 */ /* 0x000fe200078efcff */
[----:B------:R-:W-:Y:S01]  /*1450*/  FMUL R8, R8, UR5 ;  /* 0x0000000508087c20 */ /* 0x000fe20008400000 */
[----:B------:R-:W-:Y:S01]  /*1460*/  LEA.HI.X.SX32 R25, R38, R21, 0x1, P3 ;  /* 0x0000001526197211 */ /* 0x000fe200018f0eff */
[----:B------:R-:W-:Y:S01]  /*1470*/  FMUL R9, R9, UR5 ;  /* 0x0000000509097c20 */ /* 0x000fe20008400000 */
[----:B------:R-:W-:Y:S01]  /*1480*/  FSEL R36, R36, -INF , P4 ;  /* 0xff80000024247808 */ /* 0x000fe20002000000 */
[----:B------:R-:W-:Y:S01]  /*1490*/  FMUL R13, R13, UR5 ;  /* 0x000000050d0d7c20 */ /* 0x000fe20008400000 */
[----:B------:R-:W-:Y:S01]  /*14a0*/  ISETP.GE.AND P4, PT, R20, R7, PT ;  /* 0x000000071400720c */ /* 0x000fe20003f86270 */
[----:B------:R-:W-:Y:S01]  /*14b0*/  FMUL R11, R11, UR5 ;  /* 0x000000050b0b7c20 */ /* 0x000fe20008400000 */
[----:B------:R-:W-:Y:S01]  /*14c0*/  FSEL R7, R8, -INF , P5 ;  /* 0xff80000008077808 */ /* 0x000fe20002800000 */
[----:B------:R-:W-:Y:S01]  /*14d0*/  FMUL R8, R10, UR5 ;  /* 0x000000050a087c20 */ /* 0x000fe20008400000 */
[----:B------:R-:W-:Y:S01]  /*14e0*/  ISETP.GE.AND P3, PT, R20, R47, PT ;  /* 0x0000002f1400720c */ /* 0x000fe20003f66270 */
[----:B------:R-:W-:Y:S01]  /*14f0*/  FMUL R10, R12, UR5 ;  /* 0x000000050c0a7c20 */ /* 0x000fe20008400000 */
[----:B------:R-:W-:Y:S01]  /*1500*/  LOP3.LUT R47, R37, 0xa, RZ, 0xfc, !PT ;  /* 0x0000000a252f7812 */ /* 0x000fe200078efcff */
[----:B------:R-:W-:Y:S01]  /*1510*/  FMUL R14, R14, UR5 ;  /* 0x000000050e0e7c20 */ /* 0x000fe20008400000 */
[----:B------:R-:W-:Y:S01]  /*1520*/  ISETP.GE.AND P5, PT, R20, R39, PT ;  /* 0x000000271400720c */ /* 0x000fe20003fa6270 */
[----:B------:R-:W-:Y:S01]  /*1530*/  FMUL R12, R5, UR5 ;  /* 0x00000005050c7c20 */ /* 0x000fe20008400000 */
[----:B------:R-:W-:Y:S01]  /*1540*/  LOP3.LUT R39, R37, 0x9, RZ, 0xfc, !PT ;  /* 0x0000000925277812 */ /* 0x000fe200078efcff */
[----:B------:R-:W-:Y:S01]  /*1550*/  FMUL R15, R15, UR5 ;  /* 0x000000050f0f7c20 */ /* 0x000fe20008400000 */
[----:B------:R-:W-:Y:S01]  /*1560*/  FSEL R8, R8, -INF , P3 ;  /* 0xff80000008087808 */ /* 0x000fe20001800000 */
[----:B------:R-:W-:Y:S01]  /*1570*/  FMUL R16, R16, UR5 ;  /* 0x0000000510107c20 */ /* 0x000fe20008400000 */
[----:B------:R-:W-:Y:S01]  /*1580*/  ISETP.GE.AND P3, PT, R20, R47, PT ;  /* 0x0000002f1400720c */ /* 0x000fe20003f66270 */
[----:B------:R-:W-:Y:S01]  /*1590*/  FMUL R17, R17, UR5 ;  /* 0x0000000511117c20 */ /* 0x000fe20008400000 */
[----:B------:R-:W-:-:S02]  /*15a0*/  FSEL R9, R9, -INF , P2 ;  /* 0xff80000009097808 */ /* 0x000fc40001000000 */
[C---:B------:R-:W-:Y:S02]  /*15b0*/  LOP3.LUT R47, R37.reuse, 0xc, RZ, 0xfc, !PT ;  /* 0x0000000c252f7812 */ /* 0x040fe400078efcff */
[----:B------:R-:W-:Y:S02]  /*15c0*/  ISETP.GE.AND P2, PT, R20, R39, PT ;  /* 0x000000271400720c */ /* 0x000fe40003f46270 */
[----:B------:R-:W-:Y:S02]  /*15d0*/  FSEL R10, R10, -INF , P5 ;  /* 0xff8000000a0a7808 */ /* 0x000fe40002800000 */
[----:B------:R-:W-:Y:S01]  /*15e0*/  ISETP.GE.AND P5, PT, R20, R47, PT ;  /* 0x0000002f1400720c */ /* 0x000fe20003fa6270 */
[----:B------:R-:W-:Y:S01]  /*15f0*/  FMUL R47, R4, UR5 ;  /* 0x00000005042f7c20 */ /* 0x000fe20008400000 */
[----:B------:R-:W-:Y:S02]  /*1600*/  LOP3.LUT R39, R37, 0xb, RZ, 0xfc, !PT ;  /* 0x0000000b25277812 */ /* 0x000fe400078efcff */
[----:B------:R-:W-:-:S02]  /*1610*/  FSEL R13, R13, -INF , P2 ;  /* 0xff8000000d0d7808 */ /* 0x000fc40001000000 */
[----:B------:R-:W-:Y:S02]  /*1620*/  ISETP.GE.AND P2, PT, R20, R37, PT ;  /* 0x000000251400720c */ /* 0x000fe40003f46270 */
[----:B------:R-:W-:Y:S02]  /*1630*/  LOP3.LUT R49, R37, 0x2, RZ, 0xfc, !PT ;  /* 0x0000000225317812 */ /* 0x000fe400078efcff */
[----:B------:R-:W-:Y:S02]  /*1640*/  FSEL R11, R11, -INF , P4 ;  /* 0xff8000000b0b7808 */ /* 0x000fe40002000000 */
[----:B------:R-:W-:Y:S01]  /*1650*/  FSEL R4, R14, -INF , P3 ;  /* 0xff8000000e047808 */ /* 0x000fe20001800000 */
[----:B------:R-:W-:Y:S01]  /*1660*/  FMUL R14, R6, UR5 ;  /* 0x00000005060e7c20 */ /* 0x000fe20008400000 */
[C---:B------:R-:W-:Y:S02]  /*1670*/  ISETP.GE.AND P4, PT, R20.reuse, R39, PT ;  /* 0x000000271400720c */ /* 0x040fe40003f86270 */
[----:B------:R-:W-:-:S02]  /*1680*/  ISETP.GT.AND P3, PT, R20, R37, PT ;  /* 0x000000251400720c */ /* 0x000fc40003f64270 */
[----:B------:R-:W-:Y:S02]  /*1690*/  LOP3.LUT R39, R37, 0xd, RZ, 0xfc, !PT ;  /* 0x0000000d25277812 */ /* 0x000fe400078efcff */
[----:B------:R-:W-:Y:S02]  /*16a0*/  FSEL R47, R47, -INF , P2 ;  /* 0xff8000002f2f7808 */ /* 0x000fe40001000000 */
[----:B------:R-:W-:Y:S02]  /*16b0*/  ISETP.GE.AND P2, PT, R20, R49, PT ;  /* 0x000000311400720c */ /* 0x000fe40003f46270 */
[----:B------:R-:W-:Y:S02]  /*16c0*/  FSEL R6, R12, -INF , P3 ;  /* 0xff8000000c067808 */ /* 0x000fe40001800000 */
[----:B------:R-:W-:Y:S02]  /*16d0*/  ISETP.GE.AND P3, PT, R20, R39, PT ;  /* 0x000000271400720c */ /* 0x000fe40003f66270 */
[----:B------:R-:W-:Y:S01]  /*16e0*/  FSEL R39, R14, -INF , P2 ;  /* 0xff8000000e277808 */ /* 0x000fe20001000000 */
[----:B------:R-:W-:Y:S01]  /*16f0*/  FMUL R14, R18, UR5 ;  /* 0x00000005120e7c20 */ /* 0x000fe20008400000 */
[----:B------:R-:W-:-:S02]  /*1700*/  LOP3.LUT R5, R37, 0xe, RZ, 0xfc, !PT ;  /* 0x0000000e25057812 */ /* 0x000fc400078efcff */
[----:B------:R-:W-:Y:S02]  /*1710*/  FMNMX3 R12, R47, R6, R39, !PT ;  /* 0x000000062f0c7276 */ /* 0x000fe40007800027 */
[----:B------:R-:W-:Y:S02]  /*1720*/  LOP3.LUT R37, R37, 0xf, RZ, 0xfc, !PT ;  /* 0x0000000f25257812 */ /* 0x000fe400078efcff */
[----:B------:R-:W-:Y:S02]  /*1730*/  FMNMX3 R12, R12, R36, R7, !PT ;  /* 0x000000240c0c7276 */ /* 0x000fe40007800007 */
[C---:B------:R-:W-:Y:S02]  /*1740*/  ISETP.GE.AND P2, PT, R20.reuse, R5, PT ;  /* 0x000000051400720c */ /* 0x040fe40003f46270 */
[----:B------:R-:W-:Y:S01]  /*1750*/  FSEL R5, R15, -INF , P4 ;  /* 0xff8000000f057808 */ /* 0x000fe20002000000 */
[----:B------:R-:W-:Y:S01]  /*1760*/  FMUL R15, R19, UR5 ;  /* 0x00000005130f7c20 */ /* 0x000fe20008400000 */
[----:B------:R-:W-:-:S02]  /*1770*/  ISETP.GE.AND P4, PT, R20, R37, PT ;  /* 0x000000251400720c */ /* 0x000fc40003f86270 */
[----:B------:R-:W-:Y:S02]  /*1780*/  FMNMX3 R37, R12, R9, R8, !PT ;  /* 0x000000090c257276 */ /* 0x000fe40007800008 */
[----:B------:R-:W-:Y:S02]  /*1790*/  FSEL R17, R17, -INF , P3 ;  /* 0xff80000011117808 */ /* 0x000fe40001800000 */
[----:B------:R-:W-:Y:S02]  /*17a0*/  FMNMX3 R18, R37, R11, R10, !PT ;  /* 0x0000000b25127276 */ /* 0x000fe4000780000a */
[----:B------:R-:W-:Y:S02]  /*17b0*/  FSEL R37, R16, -INF , P5 ;  /* 0xff80000010257808 */ /* 0x000fe40002800000 */
[----:B------:R-:W-:Y:S01]  /*17c0*/  FMNMX3 R16, R18, R13, R4, !PT ;  /* 0x0000000d12107276 */ /* 0x000fe20007800004 */
[----:B------:R-:W-:Y:S01]  /*17d0*/  IMAD R18, R23, 0x4, R52 ;  /* 0x0000000417127824 */ /* 0x000fe200078e0234 */
[----:B------:R-:W-:-:S02]  /*17e0*/  FSEL R19, R14, -INF , P2 ;  /* 0xff8000000e137808 */ /* 0x000fc40001000000 */
[----:B------:R-:W-:Y:S02]  /*17f0*/  FMNMX3 R16, R16, R5, R37, !PT ;  /* 0x0000000510107276 */ /* 0x000fe40007800025 */
[----:B------:R-:W-:Y:S02]  /*1800*/  FSEL R15, R15, -INF , P4 ;  /* 0xff8000000f0f7808 */ /* 0x000fe40002000000 */
[----:B------:R-:W-:Y:S02]  /*1810*/  FMNMX3 R16, R16, R17, R19, !PT ;  /* 0x0000001110107276 */ /* 0x000fe40007800013 */
[----:B------:R-:W-:Y:S02]  /*1820*/  LOP3.LUT P6, RZ, R0, 0x7f, RZ, 0xc0, !PT ;  /* 0x0000007f00ff7812 */ /* 0x000fe400078cc0ff */
[----:B------:R-:W-:Y:S02]  /*1830*/  FMNMX R53, R15, R16, !PT ;  /* 0x000000100f357209 */ /* 0x000fe40007800000 */
[----:B------:R-:W-:-:S03]  /*1840*/  PRMT R12, RZ, 0x7610, R12 ;  /* 0x00007610ff0c7816 */ /* 0x000fc6000000000c */
[----:B------:R-:W0:Y:S01]  /*1850*/  SHFL.BFLY PT, R66, R53, 0x10, 0x1f ;  /* 0x0e001f0035427f89 */ /* 0x000e2200000e0000 */
[----:B------:R-:W-:Y:S01]  /*1860*/  IADD3 R60, P2, PT, R48, R46, RZ ;  /* 0x0000002e303c7210 */ /* 0x000fe20007f5e0ff */
[----:B------:R-:W-:-:S03]  /*1870*/  IMAD R38, R23, 0x4, R18 ;  /* 0x0000000417267824 */ /* 0x000fc600078e0212 */
[-C--:B------:R-:W-:Y:S01]  /*1880*/  LEA.HI.X.SX32 R61, R48, R21.reuse, 0x1, P2 ;  /* 0x00000015303d7211 */ /* 0x080fe200010f0eff */
[C---:B------:R-:W-:Y:S01]  /*1890*/  IMAD R54, R23.reuse, 0x4, R38 ;  /* 0x0000000417367824 */ /* 0x040fe200078e0226 */
[CC--:B------:R-:W-:Y:S01]  /*18a0*/  IADD3 R56, P2, PT, R18.reuse, R46.reuse, RZ ;  /* 0x0000002e12387210 */ /* 0x0c0fe20007f5e0ff */
[----:B------:R-:W1:Y:S01]  /*18b0*/  @!P6 SYNCS.CCTL.IV [UR10+0x1400] ;  /* 0x00140000ff00e9b1 */ /* 0x000e62000800000a */
[----:B------:R-:W-:Y:S01]  /*18c0*/  PRMT R14, RZ, 0x7610, R14 ;  /* 0x00007610ff0e7816 */ /* 0x000fe2000000000e */
[----:B------:R-:W-:Y:S01]  /*18d0*/  IMAD R23, R23, 0x4, R54 ;  /* 0x0000000417177824 */ /* 0x000fe200078e0236 */
[----:B------:R-:W-:Y:S01]  /*18e0*/  LEA.HI.X.SX32 R57, R18, R21, 0x1, P2 ;  /* 0x0000001512397211 */ /* 0x000fe200010f0eff */
[----:B------:R-:W-:Y:S01]  /*18f0*/  NOP ;  /* 0x0000000000007918 */ /* 0x000fe20000000000 */
[----:B------:R-:W-:Y:S01]  /*1900*/  IADD3 R48, P2, PT, R54, R46, RZ ;  /* 0x0000002e36307210 */ /* 0x000fe20007f5e0ff */
[----:B------:R-:W1:Y:S01]  /*1910*/  @P0 LDG.E.U8 R12, desc[UR22][R24.64] ;  /* 0x00000016180c0981 */ /* 0x000e62000c1e1100 */
[----:B------:R-:W-:-:S02]  /*1920*/  PRMT R16, RZ, 0x7610, R16 ;  /* 0x00007610ff107816 */ /* 0x000fc40000000010 */
[-C--:B------:R-:W-:Y:S01]  /*1930*/  LEA.HI.X.SX32 R49, R54, R21.reuse, 0x1, P2 ;  /* 0x0000001536317211 */ /* 0x080fe200010f0eff */
[----:B------:R-:W2:Y:S01]  /*1940*/  @P0 LDG.E.U8 R14, desc[UR22][R60.64] ;  /* 0x000000163c0e0981 */ /* 0x000ea2000c1e1100 */
[CC--:B------:R-:W-:Y:S02]  /*1950*/  IADD3 R62, P2, PT, R50.reuse, R46.reuse, RZ ;  /* 0x0000002e323e7210 */ /* 0x0c0fe40007f5e0ff */
[----:B------:R-:W-:Y:S01]  /*1960*/  PRMT R18, RZ, 0x7610, R18 ;  /* 0x00007610ff127816 */ /* 0x000fe20000000012 */
[----:B------:R-:W3:Y:S01]  /*1970*/  @P0 LDG.E.U8 R16, desc[UR22][R56.64] ;  /* 0x0000001638100981 */ /* 0x000ee2000c1e1100 */
[-C--:B------:R-:W-:Y:S02]  /*1980*/  LEA.HI.X.SX32 R63, R50, R21.reuse, 0x1, P2 ;  /* 0x00000015323f7211 */ /* 0x080fe400010f0eff */
[----:B0-----:R-:W-:Y:S02]  /*1990*/  FMNMX3 R50, R53, -INF , R66, !PT ;  /* 0xff80000035327876 */ /* 0x001fe40007800042 */
[C---:B------:R-:W-:Y:S01]  /*19a0*/  IADD3 R58, P2, PT, R52.reuse, R46, RZ ;  /* 0x0000002e343a7210 */ /* 0x040fe20007f5e0ff */
[----:B------:R-:W4:Y:S01]  /*19b0*/  @P0 LDG.E.U8 R18, desc[UR22][R48.64] ;  /* 0x0000001630120981 */ /* 0x000f22000c1e1100 */
[----:B------:R-:W-:Y:S01]  /*19c0*/  PRMT R64, RZ, 0x7610, R64 ;  /* 0x00007610ff407816 */ /* 0x000fe20000000040 */
[----:B------:R-:W-:Y:S01]  /*19d0*/  FADD R47, R47, -R50 ;  /* 0x800000322f2f7221 */ /* 0x000fe20000000000 */
[----:B------:R-:W-:-:S03]  /*19e0*/  LEA.HI.X.SX32 R59, R52, R21, 0x1, P2 ;  /* 0x00000015343b7211 */ /* 0x000fc600010f0eff */
[----:B------:R-:W-:Y:S01]  /*19f0*/  FMUL R52, R47, 1.4426950216293334961 ;  /* 0x3fb8aa3b2f347820 */ /* 0x000fe20000400000 */
[----:B------:R-:W-:Y:S01]  /*1a00*/  FADD R47, R6, -R50 ;  /* 0x80000032062f7221 */ /* 0x000fe20000000000 */
[C---:B------:R-:W-:Y:S01]  /*1a10*/  IADD3 R54, P2, PT, R38.reuse, R46, RZ ;  /* 0x0000002e26367210 */ /* 0x040fe20007f5e0ff */
[----:B------:R-:W5:Y:S01]  /*1a20*/  @P0 LDG.E.U8 R64, desc[UR22][R62.64] ;  /* 0x000000163e400981 */ /* 0x000f62000c1e1100 */
[----:B------:R-:W-:Y:S01]  /*1a30*/  PRMT R66, RZ, 0x7610, R66 ;  /* 0x00007610ff427816 */ /* 0x000fe20000000042 */
[----:B------:R-:W-:Y:S01]  /*1a40*/  FMUL R53, R47, 1.4426950216293334961 ;  /* 0x3fb8aa3b2f357820 */ /* 0x000fe20000400000 */
[----:B------:R-:W-:Y:S01]  /*1a50*/  FADD R47, R39, -R50 ;  /* 0x80000032272f7221 */ /* 0x000fe20000000000 */
[----:B------:R-:W-:-:S03]  /*1a60*/  LEA.HI.X.SX32 R55, R38, R21, 0x1, P2 ;  /* 0x0000001526377211 */ /* 0x000fc600010f0eff */
[----:B------:R-:W-:Y:S01]  /*1a70*/  FMUL R65, R47, 1.4426950216293334961 ;  /* 0x3fb8aa3b2f417820 */ /* 0x000fe20000400000 */
[----:B------:R-:W-:Y:S01]  /*1a80*/  FADD R47, R36, -R50 ;  /* 0x80000032242f7221 */ /* 0x000fe20000000000 */
[----:B------:R-:W-:Y:S01]  /*1a90*/  IADD3 R46, P2, PT, R23, R46, RZ ;  /* 0x0000002e172e7210 */ /* 0x000fe20007f5e0ff */
[----:B------:R0:W-:Y:S01]  /*1aa0*/  MUFU.EX2 R6, R52 ;  /* 0x0000003400067308 */ /* 0x0001e20000000800 */
[----:B------:R-:W-:Y:S01]  /*1ab0*/  PRMT R68, RZ, 0x7610, R68 ;  /* 0x00007610ff447816 */ /* 0x000fe20000000044 */
[----:B------:R-:W-:Y:S01]  /*1ac0*/  FMUL R67, R47, 1.4426950216293334961 ;  /* 0x3fb8aa3b2f437820 */ /* 0x000fe20000400000 */
[----:B------:R-:W-:Y:S01]  /*1ad0*/  LEA.HI.X.SX32 R47, R23, R21, 0x1, P2 ;  /* 0x00000015172f7211 */ /* 0x000fe200010f0eff */
[----:B------:R-:W5:Y:S04]  /*1ae0*/  @P0 LDG.E.U8 R66, desc[UR22][R58.64] ;  /* 0x000000163a420981 */ /* 0x000f68000c1e1100 */
[----:B------:R-:W5:Y:S01]  /*1af0*/  @P0 LDG.E.U8 R68, desc[UR22][R46.64] ;  /* 0x000000162e440981 */ /* 0x000f62000c1e1100 */
[----:B0-----:R-:W-:Y:S01]  /*1b00*/  PRMT R52, RZ, 0x7610, R52 ;  /* 0x00007610ff347816 */ /* 0x001fe20000000034 */
[----:B------:R-:W0:Y:S05]  /*1b10*/  MUFU.EX2 R39, R53 ;  /* 0x0000003500277308 */ /* 0x000e2a0000000800 */
[----:B------:R-:W5:Y:S03]  /*1b20*/  @P0 LDG.E.U8 R52, desc[UR22][R54.64] ;  /* 0x0000001636340981 */ /* 0x000f66000c1e1100 */
[----:B------:R-:W0:Y:S08]  /*1b30*/  MUFU.EX2 R36, R65 ;  /* 0x0000004100247308 */ /* 0x000e300000000800 */
[----:B------:R-:W0:Y:S02]  /*1b40*/  MUFU.EX2 R67, R67 ;  /* 0x0000004300437308 */ /* 0x000e240000000800 */
[----:B0-----:R-:W-:Y:S01]  /*1b50*/  FADD R21, R6, R39 ;  /* 0x0000002706157221 */ /* 0x001fe20000000000 */
[--C-:B------:R-:W-:Y:S01]  /*1b60*/  FADD R7, R7, -R50.reuse ;  /* 0x8000003207077221 */ /* 0x100fe20000000000 */
[----:B------:R-:W-:-:S02]  /*1b70*/  FADD R9, R9, -R50 ;  /* 0x8000003209097221 */ /* 0x000fc40000000000 */
[----:B------:R-:W-:Y:S01]  /*1b80*/  FADD R38, R36, R21 ;  /* 0x0000001524267221 */ /* 0x000fe20000000000 */
[--C-:B------:R-:W-:Y:S01]  /*1b90*/  FADD R8, R8, -R50.reuse ;  /* 0x8000003208087221 */ /* 0x100fe20000000000 */
[----:B------:R-:W-:Y:S02]  /*1ba0*/  FADD R13, R13, -R50 ;  /* 0x800000320d0d7221 */ /* 0x000fe40000000000 */
[----:B------:R-:W-:Y:S01]  /*1bb0*/  FADD R21, R67, R38 ;  /* 0x0000002643157221 */ /* 0x000fe20000000000 */
[----:B------:R-:W-:Y:S01]  /*1bc0*/  FMUL R38, R7, 1.4426950216293334961 ;  /* 0x3fb8aa3b07267820 */ /* 0x000fe20000400000 */
[----:B------:R-:W-:Y:S01]  /*1bd0*/  FMUL R7, R9, 1.4426950216293334961 ;  /* 0x3fb8aa3b09077820 */ /* 0x000fe20000400000 */
[----:B------:R-:W-:Y:S01]  /*1be0*/  FMUL R23, R8, 1.4426950216293334961 ;  /* 0x3fb8aa3b08177820 */ /* 0x000fe20000400000 */
[----:B------:R-:W-:Y:S01]  /*1bf0*/  FADD R8, R11, -R50 ;  /* 0x800000320b087221 */ /* 0x000fe20000000000 */
[----:B------:R-:W-:Y:S02]  /*1c00*/  FMUL R9, R13, 1.4426950216293334961 ;  /* 0x3fb8aa3b0d097820 */ /* 0x000fe40000400000 */
[----:B------:R-:W0:Y:S01]  /*1c10*/  MUFU.EX2 R38, R38 ;  /* 0x0000002600267308 */ /* 0x000e220000000800 */
[----:B------:R-:W-:Y:S01]  /*1c20*/  SHF.R.S32.HI R13, RZ, 0x2, R0 ;  /* 0x00000002ff0d7819 */ /* 0x000fe20000011400 */
[----:B------:R-:W-:Y:S01]  /*1c30*/  FMUL R53, R8, 1.4426950216293334961 ;  /* 0x3fb8aa3b08357820 */ /* 0x000fe20000400000 */
[----:B------:R-:W-:-:S02]  /*1c40*/  FADD R8, R10, -R50 ;  /* 0x800000320a087221 */ /* 0x000fc40000000000 */
[----:B------:R-:W-:-:S03]  /*1c50*/  SGXT R13, R13, 0x1 ;  /* 0x000000010d0d781a */ /* 0x000fc60000000200 */
[----:B------:R-:W0:Y:S01]  /*1c60*/  MUFU.EX2 R7, R7 ;  /* 0x0000000700077308 */ /* 0x000e220000000800 */
[----:B------:R-:W-:Y:S01]  /*1c70*/  FMUL R8, R8, 1.4426950216293334961 ;  /* 0x3fb8aa3b08087820 */ /* 0x000fe20000400000 */
[----:B------:R-:W-:-:S06]  /*1c80*/  LOP3.LUT R13, R13, 0x90, RZ, 0xc0, !PT ;  /* 0x000000900d0d7812 */ /* 0x000fcc00078ec0ff */
[----:B------:R0:W0:Y:S01]  /*1c90*/  MUFU.EX2 R11, R23 ;  /* 0x00000017000b7308 */ /* 0x0000220000000800 */
[----:B------:R-:W-:-:S07]  /*1ca0*/  FADD R4, R4, -R50 ;  /* 0x8000003204047221 */ /* 0x000fce0000000000 */
[----:B------:R-:W0:Y:S02]  /*1cb0*/  MUFU.EX2 R10, R53 ;  /* 0x00000035000a7308 */ /* 0x000e240000000800 */
[----:B0-----:R-:W-:Y:S02]  /*1cc0*/  IMAD R23, R22, 0x10, R13 ;  /* 0x0000001016177824 */ /* 0x001fe400078e020d */
[----:B------:R-:W-:Y:S01]  /*1cd0*/  FADD R22, R38, R21 ;  /* 0x0000001526167221 */ /* 0x000fe20000000000 */
[----:B------:R-:W-:-:S03]  /*1ce0*/  FMUL R4, R4, 1.4426950216293334961 ;  /* 0x3fb8aa3b04047820 */ /* 0x000fc60000400000 */
[----:B------:R-:W0:Y:S01]  /*1cf0*/  MUFU.EX2 R8, R8 ;  /* 0x0000000800087308 */ /* 0x000e220000000800 */
[----:B------:R-:W-:Y:S01]  /*1d00*/  FADD R5, R5, -R50 ;  /* 0x8000003205057221 */ /* 0x000fe20000000000 */
[----:B------:R-:W-:Y:S01]  /*1d10*/  FADD R22, R7, R22 ;  /* 0x0000001607167221 */ /* 0x000fe20000000000 */
[----:B------:R-:W-:-:S05]  /*1d20*/  FADD R37, R37, -R50 ;  /* 0x8000003225257221 */ /* 0x000fca0000000000 */
[----:B------:R-:W0:Y:S01]  /*1d30*/  MUFU.EX2 R9, R9 ;  /* 0x0000000900097308 */ /* 0x000e220000000800 */
[----:B------:R-:W-:Y:S01]  /*1d40*/  FMUL R5, R5, 1.4426950216293334961 ;  /* 0x3fb8aa3b05057820 */ /* 0x000fe20000400000 */
[----:B------:R-:W-:Y:S01]  /*1d50*/  FADD R21, R11, R22 ;  /* 0x000000160b157221 */ /* 0x000fe20000000000 */
[----:B------:R-:W-:Y:S01]  /*1d60*/  FMUL R13, R37, 1.4426950216293334961 ;  /* 0x3fb8aa3b250d7820 */ /* 0x000fe20000400000 */
[--C-:B------:R-:W-:Y:S02]  /*1d70*/  FADD R17, R17, -R50.reuse ;  /* 0x8000003211117221 */ /* 0x100fe40000000000 */
[----:B------:R-:W-:Y:S02]  /*1d80*/  FADD R21, R10, R21 ;  /* 0x000000150a157221 */ /* 0x000fe40000000000 */
[----:B------:R-:W0:Y:S01]  /*1d90*/  MUFU.EX2 R4, R4 ;  /* 0x0000000400047308 */ /* 0x000e220000000800 */
[----:B------:R-:W-:Y:S01]  /*1da0*/  FADD R19, R19, -R50 ;  /* 0x8000003213137221 */ /* 0x000fe20000000000 */
[----:B------:R-:W-:Y:S01]  /*1db0*/  FMUL R17, R17, 1.4426950216293334961 ;  /* 0x3fb8aa3b11117820 */ /* 0x000fe20000400000 */
[----:B0-----:R-:W-:-:S05]  /*1dc0*/  FADD R22, R8, R21 ;  /* 0x0000001508167221 */ /* 0x001fca0000000000 */
[----:B------:R-:W0:Y:S01]  /*1dd0*/  MUFU.EX2 R5, R5 ;  /* 0x0000000500057308 */ /* 0x000e220000000800 */
[----:B------:R-:W-:Y:S01]  /*1de0*/  FMUL R37, R19, 1.4426950216293334961 ;  /* 0x3fb8aa3b13257820 */ /* 0x000fe20000400000 */
[----:B------:R-:W-:Y:S01]  /*1df0*/  FADD R19, R15, -R50 ;  /* 0x800000320f137221 */ /* 0x000fe20000000000 */
[----:B------:R-:W-:Y:S01]  /*1e00*/  FADD R21, R9, R22 ;  /* 0x0000001609157221 */ /* 0x000fe20000000000 */
[----:B------:R-:W-:-:S04]  /*1e10*/  IMAD.SHL.U32 R22, R0, 0x20, RZ ;  /* 0x0000002000167824 */ /* 0x000fc800078e00ff */
[----:B------:R-:W0:Y:S01]  /*1e20*/  MUFU.EX2 R13, R13 ;  /* 0x0000000d000d7308 */ /* 0x000e220000000800 */
[----:B------:R-:W-:Y:S01]  /*1e30*/  FMUL R19, R19, 1.4426950216293334961 ;  /* 0x3fb8aa3b13137820 */ /* 0x000fe20000400000 */
[----:B------:R-:W-:Y:S01]  /*1e40*/  LOP3.LUT R53, R22, 0x160, RZ, 0xc0, !PT ;  /* 0x0000016016357812 */ /* 0x000fe200078ec0ff */
[----:B------:R-:W-:-:S05]  /*1e50*/  FADD R21, R4, R21 ;  /* 0x0000001504157221 */ /* 0x000fca0000000000 */
[----:B------:R-:W0:Y:S01]  /*1e60*/  MUFU.EX2 R17, R17 ;  /* 0x0000001100117308 */ /* 0x000e220000000800 */
[----:B------:R-:W-:Y:S01]  /*1e70*/  LOP3.LUT R65, R23, 0x10, R0, 0x78, !PT ;  /* 0x0000001017417812 */ /* 0x000fe200078e7800 */
[----:B0-----:R-:W-:-:S06]  /*1e80*/  FADD R23, R5, R21 ;  /* 0x0000001505177221 */ /* 0x001fcc0000000000 */
[----:B------:R0:W0:Y:S01]  /*1e90*/  MUFU.EX2 R15, R37 ;  /* 0x00000025000f7308 */ /* 0x0000220000000800 */
[----:B------:R-:W-:-:S07]  /*1ea0*/  F2FP.SATFINITE.E4M3.F32.PACK_AB_MERGE_C R4, R5, R4, RZ ;  /* 0x000000040504723e */ /* 0x000fce00048070ff */
[----:B------:R-:W0:Y:S02]  /*1eb0*/  MUFU.EX2 R22, R19 ;  /* 0x0000001300167308 */ /* 0x000e240000000800 */
[----:B0-----:R-:W-:Y:S01]  /*1ec0*/  F2FP.SATFINITE.E4M3.F32.PACK_AB_MERGE_C R37, R10, R11, RZ ;  /* 0x0000000b0a25723e */ /* 0x001fe200048070ff */
[----:B------:R-:W-:-:S03]  /*1ed0*/  FADD R23, R13, R23 ;  /* 0x000000170d177221 */ /* 0x000fc60000000000 */
[----:B------:R-:W-:Y:S02]  /*1ee0*/  F2FP.SATFINITE.E4M3.F32.PACK_AB_MERGE_C R37, R7, R38, R37 ;  /* 0x000000260725723e */ /* 0x000fe40004807025 */
[----:B------:R-:W-:Y:S01]  /*1ef0*/  F2FP.SATFINITE.E4M3.F32.PACK_AB_MERGE_C R38, R9, R8, R4 ;  /* 0x000000080926723e */ /* 0x000fe20004807004 */
[----:B------:R-:W-:Y:S01]  /*1f00*/  FADD R4, -R50, -INF ;  /* 0xff80000032047421 */ /* 0x000fe20000000100 */
[----:B------:R-:W-:Y:S01]  /*1f10*/  FADD R10, R17, R23 ;  /* 0x00000017110a7221 */ /* 0x000fe20000000000 */
[----:B------:R-:W-:Y:S02]  /*1f20*/  IADD3 R21, PT, PT, R65, UR10, R53 ;  /* 0x0000000a41157c10 */ /* 0x000fe4000fffe035 */
[----:B------:R-:W-:Y:S01]  /*1f30*/  FMUL R53, R4, 1.4426950216293334961 ;  /* 0x3fb8aa3b04357820 */ /* 0x000fe20000400000 */
[----:B------:R-:W-:Y:S01]  /*1f40*/  F2FP.SATFINITE.E4M3.F32.PACK_AB_MERGE_C R36, R67, R36, RZ ;  /* 0x000000244324723e */ /* 0x000fe200048070ff */
[----:B------:R-:W-:Y:S01]  /*1f50*/  FADD R5, R15, R10 ;  /* 0x0000000a0f057221 */ /* 0x000fe20000000000 */
[----:B------:R-:W-:-:S02]  /*1f60*/  F2FP.SATFINITE.E4M3.F32.PACK_AB_MERGE_C R10, R22, R15, RZ ;  /* 0x0000000f160a723e */ /* 0x000fc400048070ff */
[----:B------:R-:W-:Y:S01]  /*1f70*/  F2FP.SATFINITE.E4M3.F32.PACK_AB_MERGE_C R36, R39, R6, R36 ;  /* 0x000000062724723e */ /* 0x000fe20004807024 */
[----:B------:R-:W-:Y:S01]  /*1f80*/  FADD R22, R22, R5 ;  /* 0x0000000516167221 */ /* 0x000fe20000000000 */
[----:B------:R-:W-:-:S04]  /*1f90*/  F2FP.SATFINITE.E4M3.F32.PACK_AB_MERGE_C R39, R17, R13, R10 ;  /* 0x0000000d1127723e */ /* 0x000fc8000480700a */
[----:B------:R-:W0:Y:S04]  /*1fa0*/  SHFL.BFLY PT, R23, R22, 0x10, 0x1f ;  /* 0x0e001f0016177f89 */ /* 0x000e2800000e0000 */
[----:B-1----:R-:W-:Y:S04]  /*1fb0*/  STS.U8 [R51+UR10+0x1000], R12 ;  /* 0x0010000c33007988 */ /* 0x002fe8000800000a */
[----:B--2---:R-:W-:Y:S04]  /*1fc0*/  STS.U8 [R51+UR10+0x1100], R14 ;  /* 0x0011000e33007988 */ /* 0x004fe8000800000a */
[----:B---3--:R-:W-:Y:S04]  /*1fd0*/  STS.U8 [R51+UR10+0x1200], R16 ;  /* 0x0012001033007988 */ /* 0x008fe8000800000a */
[----:B----4-:R1:W-:Y:S02]  /*1fe0*/  STS.U8 [R51+UR10+0x1300], R18 ;  /* 0x0013001233007988 */ /* 0x0103e4000800000a */
[----:B-1----:R1:W2:Y:S02]  /*1ff0*/  MUFU.EX2 R51, R53 ;  /* 0x0000003500337308 */ /* 0x0022a40000000800 */
[----:B-----5:R1:W-:Y:S01]  /*2000*/  STS.U8 [R3+UR10+0x1080], R64 ;  /* 0x0010804003007988 */ /* 0x0203e2000800000a */
[----:B------:R-:W3:Y:S01]  /*2010*/  LDTM.16dp32bit_t0_t15.x16 R4, tmem[UR11] ;  /* 0x0000000b000479ee */ /* 0x000ee20008a00000 */
[----:B------:R-:W4:Y:S02]  /*2020*/  LDTM.16dp32bit_t16_t31.x16 R4, tmem[UR11+0x10] ;  /* 0x0000100b000479ee */ /* 0x000f240008a20000 */
[----:B------:R1:W-:Y:S04]  /*2030*/  STS.U8 [R3+UR10+0x1180], R66 ;  /* 0x0011804203007988 */ /* 0x0003e8000800000a */
[----:B------:R1:W-:Y:S04]  /*2040*/  STS.U8 [R3+UR10+0x1380], R68 ;  /* 0x0013804403007988 */ /* 0x0003e8000800000a */
[----:B------:R1:W-:Y:S04]  /*2050*/  STS.U8 [R3+UR10+0x1280], R52 ;  /* 0x0012803403007988 */ /* 0x0003e8000800000a */
[----:B------:R1:W-:Y:S01]  /*2060*/  STS.128 [R21+0x800], R36 ;  /* 0x0008002415007388 */ /* 0x0003e20000000c00 */
[----:B------:R-:W-:Y:S01]  /*2070*/  NOP ;  /* 0x0000000000007918 */ /* 0x000fe20000000000 */
[----:B0-234-:R-:W-:Y:S05]  /*2080*/  @!P0 BRA `(.L_x_9) ;  /* 0x0000000000488947 */ /* 0x01dfea0003800000 */
[C---:B------:R-:W-:Y:S01]  /*2090*/  FMUL R4, R51.reuse, R4 ;  /* 0x0000000433047220 */ /* 0x040fe20000400000 */
        /* <DEDUP_REMOVED lines=14> */
[----:B------:R-:W-:-:S04]  /*2180*/  FMUL R19, R51, R19 ;  /* 0x0000001333137220 */ /* 0x000fc80000400000 */
[----:B------:R0:W-:Y:S01]  /*2190*/  STTM.16dp32bit_t0_t15.x16 tmem[UR11], R4 ;  /* 0x00000004000079ed */ /* 0x0001e20008a0000b */
[----:B------:R0:W-:Y:S02]  /*21a0*/  STTM.16dp32bit_t16_t31.x16 tmem[UR11+0x10], R4 ;  /* 0x00001004000079ed */ /* 0x0001e40008a2000b */
.L_x_9:
[----:B------:R-:W2:Y:S02]  /*21b0*/  FENCE.VIEW.ASYNC.T ;  /* 0x00000000000073c6 */ /* 0x000ea40000000200 */
[----:B--2---:R-:W-:Y:S01]  /*21c0*/  BAR.SYNC.DEFER_BLOCKING 0x0 ;  /* 0x0000000000007b1d */ /* 0x004fe20000010000 */
[----:B------:R-:W-:Y:S01]  /*21d0*/  FADD R22, R22, R23 ;  /* 0x0000001716167221 */ /* 0x000fe20000000000 */
[----:B------:R-:W-:Y:S01]  /*21e0*/  UIADD3 UR6, UPT, UPT, UR10, 0x1c00, URZ ;  /* 0x00001c000a067890 */ /* 0x000fe2000fffe0ff */
[----:B-1----:R-:W-:Y:S02]  /*21f0*/  FSEL R36, R50, -INF , P0 ;  /* 0xff80000032247808 */ /* 0x002fe40000000000 */
[----:B------:R-:W-:Y:S01]  /*2200*/  FADD R22, R51, R22 ;  /* 0x0000001633167221 */ /* 0x000fe20000000000 */
[----:B------:R-:W-:-:S04]  /*2210*/  UMOV UR16, 0xc0004010 ;  /* 0xc000401000107882 */ /* 0x000fc80000000000 */
[----:B------:R-:W-:Y:S01]  /*2220*/  FSEL R22, R22, 1, P0 ;  /* 0x3f80000016167808 */ /* 0x000fe20000000000 */
[----:B------:R1:W-:Y:S06]  /*2230*/  MEMBAR.ALL.CTA ;  /* 0x0000000000007992 */ /* 0x0003ec0000008000 */
[----:B-1----:R-:W1:Y:S02]  /*2240*/  FENCE.VIEW.ASYNC.S ;  /* 0x00000000000073c6 */ /* 0x002e640000000000 */
[----:B-1----:R-:W-:Y:S06]  /*2250*/  BAR.SYNC.DEFER_BLOCKING 0x0 ;  /* 0x0000000000007b1d */ /* 0x002fec0000010000 */
[----:B------:R-:W-:Y:S05]  /*2260*/  @!P1 BRA `(.L_x_10) ;  /* 0x0000000000589947 */ /* 0x000fea0003800000 */
[----:B------:R-:W-:Y:S01]  /*2270*/  UIADD3 UR4, UPT, UPT, UR10, 0x800, URZ ;  /* 0x000008000a047890 */ /* 0x000fe2000fffe0ff */
[----:B------:R-:W-:Y:S01]  /*2280*/  BSSY.RECONVERGENT B0, `(.L_x_11) ;  /* 0x0000013000007945 */ /* 0x000fe20003800200 */
[----:B------:R-:W-:Y:S02]  /*2290*/  UIADD3 UR5, UPT, UPT, UR10, 0x1000, URZ ;  /* 0x000010000a057890 */ /* 0x000fe4000fffe0ff */
[----:B------:R-:W-:Y:S02]  /*22a0*/  USHF.R.U32.HI UR4, URZ, 0x4, UR4 ;  /* 0x00000004ff047899 */ /* 0x000fe40008011604 */
[----:B------:R-:W-:Y:S01]  /*22b0*/  USHF.R.U32.HI UR5, URZ, 0x4, UR5 ;  /* 0x00000004ff057899 */ /* 0x000fe20008011605 */
[----:B------:R-:W-:Y:S01]  /*22c0*/  ELECT P0, URZ, PT ;  /* 0x0000000000ff782f */ /* 0x000fe20003800000 */
[----:B------:R-:W-:Y:S02]  /*22d0*/  USGXT.U32 UR12, UR4, 0xe ;  /* 0x0000000e040c789a */ /* 0x000fe40008000000 */
[----:B------:R-:W-:Y:S01]  /*22e0*/  USGXT.U32 UR14, UR5, 0xe ;  /* 0x0000000e050e789a */ /* 0x000fe20008000000 */
[----:B------:R-:W-:Y:S01]  /*22f0*/  UMOV UR24, 0x0 ;  /* 0x0000000000187882 */ /* 0x000fe20000000000 */
[----:B------:R-:W-:Y:S01]  /*2300*/  UMOV UR25, 0x4080010 ;  /* 0x0408001000197882 */ /* 0x000fe20000000000 */
[----:B------:R-:W-:-:S02]  /*2310*/  UMOV UR5, UR16 ;  /* 0x0000001000057c82 */ /* 0x000fc40008000000 */
[----:B------:R-:W-:Y:S01]  /*2320*/  UMOV UR4, UR12 ;  /* 0x0000000c00047c82 */ /* 0x000fe20008000000 */
[----:B------:R-:W-:-:S03]  /*2330*/  UMOV UR15, 0xc0004010 ;  /* 0xc0004010000f7882 */ /* 0x000fc60000000000 */
[----:B------:R1:W-:Y:S01]  /*2340*/  UTCQMMA gdesc[UR4], gdesc[UR14], tmem[UR27], tmem[UR24], idesc[UR25], UPT ;  /* 0x00ff180e040075ea */ /* 0x0003e2000b80031b */
[----:B------:R-:W-:Y:S05]  /*2350*/  @!P0 BRA `(.L_x_12) ;  /* 0x0000000000148947 */ /* 0x000fea0003800000 */
[----:B-1----:R-:W-:Y:S01]  /*2360*/  UMOV UR4, UR6 ;  /* 0x0000000600047c82 */ /* 0x002fe20008000000 */
[----:B------:R-:W-:Y:S02]  /*2370*/  UMOV UR5, URZ ;  /* 0x000000ff00057c82 */ /* 0x000fe40008000000 */
[----:B------:R-:W-:Y:S02]  /*2380*/  UMOV UR4, UR4 ;  /* 0x0000000400047c82 */ /* 0x000fe40008000000 */
[----:B------:R2:W-:Y:S01]  /*2390*/  UTCBAR [UR4], URZ ;  /* 0x000000ff040073e9 */ /* 0x0005e200080000ff */
[----:B------:R-:W-:Y:S02]  /*23a0*/  NOP ;  /* 0x0000000000007918 */ /* 0x000fe40000000000 */
.L_x_12:
[----:B-12---:R-:W-:Y:S05]  /*23b0*/  BSYNC.RECONVERGENT B0 ;  /* 0x0000000000007941 */ /* 0x006fea0003800200 */
.L_x_11:
[----:B------:R-:W-:Y:S05]  /*23c0*/  BRA `(.L_x_13) ;  /* 0x0000000000147947 */ /* 0x000fea0003800000 */
.L_x_10:
[----:B------:R-:W-:-:S09]  /*23d0*/  UISETP.GE.AND UP0, UPT, UR9, URZ, UPT ;  /* 0x000000ff0900728c */ /* 0x000fd2000bf06270 */
[----:B------:R-:W-:Y:S05]  /*23e0*/  BRA.U !UP0, `(.L_x_14) ;  /* 0x0000001508dc7547 */ /* 0x000fea000b800000 */
[----:B------:R-:W-:-:S04]  /*23f0*/  UIADD3 UR4, UPT, UPT, UR10, 0x800, URZ ;  /* 0x000008000a047890 */ /* 0x000fc8000fffe0ff */
[----:B------:R-:W-:-:S04]  /*2400*/  USHF.R.U32.HI UR4, URZ, 0x4, UR4 ;  /* 0x00000004ff047899 */ /* 0x000fc80008011604 */
[----:B------:R-:W-:-:S12]  /*2410*/  USGXT.U32 UR12, UR4, 0xe ;  /* 0x0000000e040c789a */ /* 0x000fd80008000000 */
.L_x_13:
[----:B------:R-:W-:Y:S01]  /*2420*/  UIADD3 UR4, UPT, UPT, UR10, 0x1800, URZ ;  /* 0x000018000a047890 */ /* 0x000fe2000fffe0ff */
[----:B------:R-:W-:Y:S01]  /*2430*/  IMAD.MOV.U32 R39, RZ, RZ, RZ ;  /* 0x000000ffff277224 */ /* 0x000fe200078e00ff */
[----:B------:R-:W-:Y:S02]  /*2440*/  USHF.L.U32 UR19, UR13, 0x5, URZ ;  /* 0x000000050d137899 */ /* 0x000fe400080006ff */
[----:B------:R-:W-:Y:S02]  /*2450*/  USHF.L.U32 UR20, UR7, 0x5, URZ ;  /* 0x0000000507147899 */ /* 0x000fe400080006ff */
[----:B------:R-:W-:Y:S02]  /*2460*/  USHF.R.U32.HI UR4, URZ, 0x4, UR4 ;  /* 0x00000004ff047899 */ /* 0x000fe40008011604 */
[----:B------:R-:W-:Y:S02]  /*2470*/  USHF.R.U32.HI UR28, URZ, 0x4, UR10 ;  /* 0x00000004ff1c7899 */ /* 0x000fe4000801160a */
[----:B------:R-:W-:-:S02]  /*2480*/  USHF.R.U32.HI UR5, URZ, 0x4, UR18 ;  /* 0x00000004ff057899 */ /* 0x000fc40008011612 */
[----:B------:R-:W-:Y:S02]  /*2490*/  UISETP.NE.U32.AND UP3, UPT, UR21, URZ, UPT ;  /* 0x000000ff1500728c */ /* 0x000fe4000bf65070 */
[----:B------:R-:W-:Y:S01]  /*24a0*/  USGXT.U32 UR18, UR4, 0xe ;  /* 0x0000000e0412789a */ /* 0x000fe20008000000 */
[----:B------:R-:W-:Y:S01]  /*24b0*/  UMOV UR21, 0x1 ;  /* 0x0000000100157882 */ /* 0x000fe20000000000 */
[----:B------:R-:W1:Y:S01]  /*24c0*/  LDCU UR33, c[0x0][0x3a8] ;  /* 0x00007500ff2177ac */ /* 0x000e620008000800 */
[----:B------:R-:W-:Y:S02]  /*24d0*/  USGXT.U32 UR28, UR28, 0xe ;  /* 0x0000000e1c1c789a */ /* 0x000fe40008000000 */
[----:B------:R-:W-:Y:S01]  /*24e0*/  USGXT.U32 UR5, UR5, 0xe ;  /* 0x0000000e0505789a */ /* 0x000fe20008000000 */
[----:B------:R-:W-:Y:S01]  /*24f0*/  UMOV UR31, 0xffffffe0 ;  /* 0xffffffe0001f7882 */ /* 0x000fe20000000000 */
[----:B------:R-:W-:Y:S01]  /*2500*/  UMOV UR32, 0xffffffff ;  /* 0xffffffff00207882 */ /* 0x000fe20000000000 */
[----:B------:R-:W-:Y:S01]  /*2510*/  UMOV UR26, UR6 ;  /* 0x00000006001a7c82 */ /* 0x000fe20008000000 */
[----:B------:R-:W-:Y:S01]  /*2520*/  UMOV UR4, URZ ;  /* 0x000000ff00047c82 */ /* 0x000fe20008000000 */
[----:B------:R-:W-:Y:S01]  /*2530*/  UMOV UR24, UR20 ;  /* 0x0000001400187c82 */ /* 0x000fe20008000000 */
[----:B------:R-:W-:Y:S01]  /*2540*/  UMOV UR25, UR19 ;  /* 0x0000001300197c82 */ /* 0x000fe20008000000 */
[----:B------:R-:W-:-:S05]  /*2550*/  UMOV UR13, UR16 ;  /* 0x00000010000d7c82 */ /* 0x000fca0008000000 */
.L_x_19:
[----:B------:R-:W-:Y:S02]  /*2560*/  USHF.R.S32.HI UR6, URZ, 0x1f, UR24 ;  /* 0x0000001fff067899 */ /* 0x000fe40008011418 */
[----:B0-----:R-:W-:Y:S02]  /*2570*/  IADD3 R6, P0, PT, R44, UR24, RZ ;  /* 0x000000182c067c10 */ /* 0x001fe4000ff1e0ff */
[----:B------:R-:W-:Y:S02]  /*2580*/  IADD3 R10, P1, PT, R40, UR24, RZ ;  /* 0x00000018280a7c10 */ /* 0x000fe4000ff3e0ff */
[----:B------:R-:W-:Y:S02]  /*2590*/  IADD3.X R7, PT, PT, R45, UR6, RZ, P0, !PT ;  /* 0x000000062d077c10 */ /* 0x000fe400087fe4ff */
[----:B------:R-:W-:Y:S02]  /*25a0*/  IADD3 R14, P0, PT, R32, UR24, RZ ;  /* 0x00000018200e7c10 */ /* 0x000fe4000ff1e0ff */
[----:B------:R-:W-:Y:S01]  /*25b0*/  IADD3.X R11, PT, PT, R41, UR6, RZ, P1, !PT ;  /* 0x00000006290b7c10 */ /* 0x000fe20008ffe4ff */
[----:B------:R0:W2:Y:S01]  /*25c0*/  LDG.E.U8 R18, desc[UR22][R6.64] ;  /* 0x0000001606127981 */ /* 0x0000a2000c1e1100 */
[----:B------:R-:W-:-:S02]  /*25d0*/  IADD3.X R15, PT, PT, R33, UR6, RZ, P0, !PT ;  /* 0x00000006210f7c10 */ /* 0x000fc400087fe4ff */
[----:B------:R-:W-:Y:S01]  /*25e0*/  IADD3 R16, P1, PT, R28, UR24, RZ ;  /* 0x000000181c107c10 */ /* 0x000fe2000ff3e0ff */
[----:B------:R3:W4:Y:S01]  /*25f0*/  LDG.E.U8 R10, desc[UR22][R10.64] ;  /* 0x000000160a0a7981 */ /* 0x000722000c1e1100 */
[----:B------:R-:W-:Y:S02]  /*2600*/  IADD3 R8, P0, PT, R42, UR24, RZ ;  /* 0x000000182a087c10 */ /* 0x000fe4000ff1e0ff */
[----:B------:R-:W-:Y:S01]  /*2610*/  IADD3.X R17, PT, PT, R29, UR6, RZ, P1, !PT ;  /* 0x000000061d117c10 */ /* 0x000fe20008ffe4ff */
[----:B------:R-:W5:Y:S01]  /*2620*/  LDG.E.U8 R14, desc[UR22][R14.64] ;  /* 0x000000160e0e7981 */ /* 0x000f62000c1e1100 */
[----:B------:R-:W-:Y:S02]  /*2630*/  IADD3.X R9, PT, PT, R43, UR6, RZ, P0, !PT ;  /* 0x000000062b097c10 */ /* 0x000fe400087fe4ff */
[----:B------:R-:W-:Y:S01]  /*2640*/  IADD3 R12, P1, PT, R34, UR24, RZ ;  /* 0x00000018220c7c10 */ /* 0x000fe2000ff3e0ff */
[----:B------:R-:W5:Y:S01]  /*2650*/  LDG.E.U8 R16, desc[UR22][R16.64] ;  /* 0x0000001610107981 */ /* 0x000f62000c1e1100 */
[----:B------:R-:W-:-:S02]  /*2660*/  IADD3 R4, P2, PT, R30, UR24, RZ ;  /* 0x000000181e047c10 */ /* 0x000fc4000ff5e0ff */
[----:B0-----:R-:W-:Y:S01]  /*2670*/  IADD3 R6, P0, PT, R26, UR24, RZ ;  /* 0x000000181a067c10 */ /* 0x001fe2000ff1e0ff */
[----:B------:R-:W5:Y:S01]  /*2680*/  LDG.E.U8 R8, desc[UR22][R8.64] ;  /* 0x0000001608087981 */ /* 0x000f62000c1e1100 */
[----:B------:R-:W-:Y:S02]  /*2690*/  IADD3.X R13, PT, PT, R35, UR6, RZ, P1, !PT ;  /* 0x00000006230d7c10 */ /* 0x000fe40008ffe4ff */
[----:B------:R-:W-:Y:S02]  /*26a0*/  IADD3.X R5, PT, PT, R31, UR6, RZ, P2, !PT ;  /* 0x000000061f057c10 */ /* 0x000fe400097fe4ff */
[----:B------:R-:W-:Y:S01]  /*26b0*/  IADD3.X R7, PT, PT, R27, UR6, RZ, P0, !PT ;  /* 0x000000061b077c10 */ /* 0x000fe200087fe4ff */
[----:B------:R-:W5:Y:S04]  /*26c0*/  LDG.E.U8 R12, desc[UR22][R12.64] ;  /* 0x000000160c0c7981 */ /* 0x000f68000c1e1100 */
[----:B------:R-:W5:Y:S04]  /*26d0*/  LDG.E.U8 R4, desc[UR22][R4.64] ;  /* 0x0000001604047981 */ /* 0x000f68000c1e1100 */
[----:B------:R-:W5:Y:S01]  /*26e0*/  LDG.E.U8 R6, desc[UR22][R6.64] ;  /* 0x0000001606067981 */ /* 0x000f62000c1e1100 */
[----:B------:R-:W-:Y:S01]  /*26f0*/  LOP3.LUT P3, RZ, R0, 0x7f, RZ, 0xc0, !PT ;  /* 0x0000007f00ff7812 */ /* 0x000fe2000786c0ff */
[----:B------:R-:W-:-:S02]  /*2700*/  UMOV UR6, 0x1 ;  /* 0x0000000100067882 */ /* 0x000fc40000000000 */
[----:B------:R-:W-:-:S04]  /*2710*/  @!UP2 UIADD3 UR6, UPT, UPT, -UR6, 0x100000, URZ ;  /* 0x001000000606a890 */ /* 0x000fc8000fffe1ff */
[----:B------:R-:W-:Y:S02]  /*2720*/  @!UP2 USHF.L.U32 UR7, UR6, 0xb, URZ ;  /* 0x0000000b0607a899 */ /* 0x000fe400080006ff */
[----:B------:R-:W-:Y:S01]  /*2730*/  @!UP2 USHF.L.U32 UR6, UR6, 0x1, URZ ;  /* 0x000000010606a899 */ /* 0x000fe200080006ff */
[----:B---3--:R-:W-:-:S03]  /*2740*/  LOP3.LUT R11, R0, 0x7f, RZ, 0xc0, !PT ;  /* 0x0000007f000b7812 */ /* 0x008fc600078ec0ff */
[----:B------:R-:W-:Y:S01]  /*2750*/  VOTEU.ALL UP0, P3 ;  /* 0x0000000000ff7886 */ /* 0x000fe20001800000 */
[----:B------:R-:W-:Y:S01]  /*2760*/  LOP3.LUT R23, R0, 0x10, RZ, 0xc0, !PT ;  /* 0x0000001000177812 */ /* 0x000fe200078ec0ff */
[----:B--2---:R0:W-:Y:S04]  /*2770*/  STS.U8 [R11+UR10+0x1400], R18 ;  /* 0x001400120b007988 */ /* 0x0041e8000800000a */
[----:B----4-:R0:W-:Y:S04]  /*2780*/  STS.U8 [R11+UR10+0x1500], R10 ;  /* 0x0015000a0b007988 */ /* 0x0101e8000800000a */
[----:B-----5:R0:W-:Y:S04]  /*2790*/  STS.U8 [R11+UR10+0x1600], R14 ;  /* 0x0016000e0b007988 */ /* 0x0201e8000800000a */
[----:B------:R0:W-:Y:S04]  /*27a0*/  STS.U8 [R11+UR10+0x1700], R16 ;  /* 0x001700100b007988 */ /* 0x0001e8000800000a */
[----:B------:R0:W-:Y:S04]  /*27b0*/  STS.U8 [R3+UR10+0x1480], R8 ;  /* 0x0014800803007988 */ /* 0x0001e8000800000a */
[----:B------:R0:W-:Y:S04]  /*27c0*/  STS.U8 [R3+UR10+0x1580], R12 ;  /* 0x0015800c03007988 */ /* 0x0001e8000800000a */
[----:B------:R0:W-:Y:S04]  /*27d0*/  STS.U8 [R3+UR10+0x1680], R4 ;  /* 0x0016800403007988 */ /* 0x0001e8000800000a */
[----:B------:R0:W-:Y:S01]  /*27e0*/  STS.U8 [R3+UR10+0x1780], R6 ;  /* 0x0017800603007988 */ /* 0x0001e2000800000a */
[----:B------:R2:W-:Y:S06]  /*27f0*/  MEMBAR.ALL.CTA ;  /* 0x0000000000007992 */ /* 0x0005ec0000008000 */
[----:B--2---:R-:W-:Y:S04]  /*2800*/  FENCE.VIEW.ASYNC.S ;  /* 0x00000000000073c6 */ /* 0x004fe80000000000 */
[----:B------:R-:W2:Y:S02]  /*2810*/  FENCE.VIEW.ASYNC.S ;  /* 0x00000000000073c6 */ /* 0x000ea40000000000 */
[----:B--2---:R0:W2:Y:S02]  /*2820*/  @!UP0 SYNCS.EXCH.64 URZ, [UR10+0x1c10], UR6 ;  /* 0x001c10060aff85b2 */ /* 0x0040a40008000100 */
[----:B--2---:R-:W-:Y:S06]  /*2830*/  BAR.SYNC.DEFER_BLOCKING 0x0 ;  /* 0x0000000000007b1d */ /* 0x004fec0000010000 */
[----:B0-----:R-:W-:Y:S05]  /*2840*/  BRA.U UP3, `(.L_x_15) ;  /* 0x0000000103307547 */ /* 0x001fea000b800000 */
[----:B------:R-:W-:Y:S01]  /*2850*/  UIADD3 UR6, UPT, UPT, UR10, 0x1c10, URZ ;  /* 0x00001c100a067890 */ /* 0x000fe2000fffe0ff */
[----:B------:R-:W-:Y:S01]  /*2860*/  UMOV UR7, URZ ;  /* 0x000000ff00077c82 */ /* 0x000fe20008000000 */
[----:B------:R-:W-:Y:S01]  /*2870*/  UMOV UR16, UR28 ;  /* 0x0000001c00107c82 */ /* 0x000fe20008000000 */
[----:B------:R-:W-:Y:S01]  /*2880*/  UMOV UR17, 0x80004020 ;  /* 0x8000402000117882 */ /* 0x000fe20000000000 */
[----:B------:R-:W-:Y:S01]  /*2890*/  UMOV UR14, UR5 ;  /* 0x00000005000e7c82 */ /* 0x000fe20008000000 */
[----:B------:R-:W-:Y:S01]  /*28a0*/  UMOV UR15, 0xc0004010 ;  /* 0xc0004010000f7882 */ /* 0x000fe20000000000 */
[----:B------:R-:W-:Y:S01]  /*28b0*/  UMOV UR34, 0x0 ;  /* 0x0000000000227882 */ /* 0x000fe20000000000 */
[----:B------:R-:W-:Y:S01]  /*28c0*/  UMOV UR35, 0x4088010 ;  /* 0x0408801000237882 */ /* 0x000fe20000000000 */
[----:B------:R-:W-:Y:S01]  /*28d0*/  UMOV UR6, UR6 ;  /* 0x0000000600067c82 */ /* 0x000fe20008000000 */
[----:B------:R0:W-:Y:S01]  /*28e0*/  UTCQMMA gdesc[UR16], gdesc[UR14], tmem[UR30], tmem[UR34], idesc[UR35], !UPT ;  /* 0x00ff220e100075ea */ /* 0x0001e2000f80031e */
[----:B------:R0:W-:Y:S01]  /*28f0*/  UTCBAR [UR6], URZ ;  /* 0x000000ff060073e9 */ /* 0x0001e200080000ff */
[----:B------:R-:W-:-:S02]  /*2900*/  NOP ;  /* 0x0000000000007918 */ /* 0x000fc40000000000 */
.L_x_15:
[----:B------:R-:W2:Y:S01]  /*2910*/  SYNCS.PHASECHK.TRANS64.TRYWAIT P0, [UR10+0x1c10], RZ ;  /* 0x001c10ffff0075a7 */ /* 0x000ea2000800110a */
[----:B------:R-:W-:-:S04]  /*2920*/  IADD3 R37, P1, PT, R23, UR31, RZ ;  /* 0x0000001f17257c10 */ /* 0x000fc8000ff3e0ff */
[C---:B------:R-:W-:Y:S01]  /*2930*/  IADD3 R5, P3, PT, R37.reuse, 0x40, RZ ;  /* 0x0000004025057810 */ /* 0x040fe20007f7e0ff */
[----:B------:R-:W-:Y:S01]  /*2940*/  IMAD.X R50, RZ, RZ, UR32, P1 ;  /* 0x00000020ff327e24 */ /* 0x000fe200088e06ff */
[C---:B------:R-:W-:Y:S02]  /*2950*/  IADD3 R7, P1, PT, R37.reuse, 0x42, RZ ;  /* 0x0000004225077810 */ /* 0x040fe40007f3e0ff */
[----:B------:R-:W-:Y:S01]  /*2960*/  IADD3 R9, P2, PT, R37, 0x43, RZ ;  /* 0x0000004325097810 */ /* 0x000fe20007f5e0ff */
[--C-:B------:R-:W-:Y:S01]  /*2970*/  IMAD.X R65, RZ, RZ, R50.reuse, P3 ;  /* 0x000000ffff417224 */ /* 0x100fe200018e0632 */
[-C--:B------:R-:W-:Y:S01]  /*2980*/  ISETP.GT.U32.AND P4, PT, R7, R20.reuse, PT ;  /* 0x000000140700720c */ /* 0x080fe20003f84070 */
[--C-:B------:R-:W-:Y:S01]  /*2990*/  IMAD.X R64, RZ, RZ, R50.reuse, P1 ;  /* 0x000000ffff407224 */ /* 0x100fe200008e0632 */
[----:B------:R-:W-:Y:S01]  /*29a0*/  IADD3 R7, P3, PT, R37, 0x44, RZ ;  /* 0x0000004425077810 */ /* 0x000fe20007f7e0ff */
[----:B------:R-:W-:Y:S01]  /*29b0*/  IMAD.X R53, RZ, RZ, R50, P2 ;  /* 0x000000ffff357224 */ /* 0x000fe200010e0632 */
[----:B------:R-:W-:-:S02]  /*29c0*/  ISETP.GT.U32.AND P5, PT, R9, R20, PT ;  /* 0x000000140900720c */ /* 0x000fc40003fa4070 */
[C---:B------:R-:W-:Y:S01]  /*29d0*/  IADD3 R9, P1, PT, R37.reuse, 0x45, RZ ;  /* 0x0000004525097810 */ /* 0x040fe20007f3e0ff */
[--C-:B------:R-:W-:Y:S01]  /*29e0*/  IMAD.X R38, RZ, RZ, R50.reuse, P3 ;  /* 0x000000ffff267224 */ /* 0x100fe200018e0632 */
[C---:B------:R-:W-:Y:S02]  /*29f0*/  IADD3 R11, P2, PT, R37.reuse, 0x46, RZ ;  /* 0x00000046250b7810 */ /* 0x040fe40007f5e0ff */
[----:B------:R-:W-:Y:S01]  /*2a00*/  IADD3 R37, P3, PT, R37, 0x47, RZ ;  /* 0x0000004725257810 */ /* 0x000fe20007f7e0ff */
[--C-:B------:R-:W-:Y:S01]  /*2a10*/  IMAD.X R51, RZ, RZ, R50.reuse, P1 ;  /* 0x000000ffff337224 */ /* 0x100fe200008e0632 */
[-C--:B------:R-:W-:Y:S01]  /*2a20*/  ISETP.GT.U32.AND P1, PT, R7, R20.reuse, PT ;  /* 0x000000140700720c */ /* 0x080fe20003f24070 */
[--C-:B------:R-:W-:Y:S01]  /*2a30*/  IMAD.X R52, RZ, RZ, R50.reuse, P2 ;  /* 0x000000ffff347224 */ /* 0x100fe200010e0632 */
[-C--:B------:R-:W-:Y:S01]  /*2a40*/  ISETP.GT.U32.AND P2, PT, R9, R20.reuse, PT ;  /* 0x000000140900720c */ /* 0x080fe20003f44070 */
[----:B------:R-:W-:Y:S01]  /*2a50*/  IMAD.X R50, RZ, RZ, R50, P3 ;  /* 0x000000ffff327224 */ /* 0x000fe200018e0632 */
[----:B------:R-:W-:Y:S01]  /*2a60*/  ISETP.GT.U32.AND P3, PT, R11, R20, PT ;  /* 0x000000140b00720c */ /* 0x000fe20003f64070 */
[----:B--2---:R-:W-:-:S12]  /*2a70*/  @!P0 BRA `(.L_x_16) ;  /* 0x0000002400348947 */ /* 0x004fd80003800000 */
.L_x_24:
[CC--:B------:R-:W-:Y:S01]  /*2a80*/  ISETP.GT.U32.AND P0, PT, R5.reuse, R20.reuse, PT ;  /* 0x000000140500720c */ /* 0x0c0fe20003f04070 */
[----:B------:R-:W-:Y:S01]  /*2a90*/  BAR.SYNC.DEFER_BLOCKING 0x0 ;  /* 0x0000000000007b1d */ /* 0x000fe20000010000 */
[----:B------:R-:W-:Y:S01]  /*2aa0*/  ISETP.GE.U32.AND P6, PT, R5, R20, PT ;  /* 0x000000140500720c */ /* 0x000fe20003fc6070 */
[----:B0-----:R-:W-:Y:S01]  /*2ab0*/  UIADD3 UR6, UP0, UPT, UR31, 0x40, URZ ;  /* 0x000000401f067890 */ /* 0x001fe2000ff1e0ff */
[----:B------:R-:W-:Y:S02]  /*2ac0*/  ISETP.GT.U32.AND.EX P0, PT, R65, RZ, PT, P0 ;  /* 0x000000ff4100720c */ /* 0x000fe40003f04100 */
[----:B------:R-:W-:Y:S01]  /*2ad0*/  ISETP.GT.U32.AND.EX P4, PT, R64, RZ, PT, P4 ;  /* 0x000000ff4000720c */ /* 0x000fe20003f84140 */
[----:B------:R-:W-:Y:S01]  /*2ae0*/  UIADD3.X UR7, UPT, UPT, URZ, UR32, URZ, UP0, !UPT ;  /* 0x00000020ff077290 */ /* 0x000fe200087fe4ff */
[----:B------:R-:W-:Y:S01]  /*2af0*/  ISETP.GT.U32.AND.EX P1, PT, R38, RZ, PT, P1 ;  /* 0x000000ff2600720c */ /* 0x000fe20003f24110 */
[----:B------:R-:W-:Y:S01]  /*2b00*/  LDTM.16dp32bit_t0_t15.x16 R4, tmem[UR11+0x100000] ;  /* 0x1000000b000479ee */ /* 0x000fe20008a00000 */
[----:B------:R-:W0:Y:S01]  /*2b10*/  LDTM.16dp32bit_t16_t31.x16 R4, tmem[UR11+0x100010] ;  /* 0x1000100b000479ee */ /* 0x000e220008a20000 */
[----:B------:R-:W-:Y:S01]  /*2b20*/  IMAD.U32 R64, RZ, RZ, UR6 ;  /* 0x00000006ff407e24 */ /* 0x000fe2000f8e00ff */
[----:B------:R-:W-:Y:S01]  /*2b30*/  ISETP.GT.U32.AND.EX P5, PT, R53, RZ, PT, P5 ;  /* 0x000000ff3500720c */ /* 0x000fe20003fa4150 */
[----:B------:R-:W-:Y:S01]  /*2b40*/  IMAD.U32 R38, RZ, RZ, UR6 ;  /* 0x00000006ff267e24 */ /* 0x000fe2000f8e00ff */
[----:B------:R-:W-:Y:S01]  /*2b50*/  ISETP.GT.U32.AND.EX P3, PT, R52, RZ, PT, P3 ;  /* 0x000000ff3400720c */ /* 0x000fe20003f64130 */
[----:B------:R-:W-:Y:S01]  /*2b60*/  IMAD.U32 R52, RZ, RZ, UR6 ;  /* 0x00000006ff347e24 */ /* 0x000fe2000f8e00ff */
[----:B------:R-:W-:-:S02]  /*2b70*/  ISETP.GT.U32.AND.EX P2, PT, R51, RZ, PT, P2 ;  /* 0x000000ff3300720c */ /* 0x000fc40003f44120 */
[--C-:B------:R-:W-:Y:S02]  /*2b80*/  LOP3.LUT R53, R64, 0xe, R23.reuse, 0xfe, !PT ;  /* 0x0000000e40357812 */ /* 0x100fe400078efe17 */
[--C-:B------:R-:W-:Y:S02]  /*2b90*/  LOP3.LUT R51, R52, 0x8, R23.reuse, 0xfe, !PT ;  /* 0x0000000834337812 */ /* 0x100fe400078efe17 */
[----:B------:R-:W-:Y:S01]  /*2ba0*/  ISETP.GE.U32.AND.EX P6, PT, R65, RZ, PT, P6 ;  /* 0x000000ff4100720c */ /* 0x000fe20003fc6160 */
[----:B01----:R-:W-:Y:S01]  /*2bb0*/  FMUL R4, R4, UR33 ;  /* 0x0000002104047c20 */ /* 0x003fe20008400000 */
[----:B------:R-:W-:Y:S01]  /*2bc0*/  FMUL R6, R6, UR33 ;  /* 0x0000002106067c20 */ /* 0x000fe20008400000 */
[----:B------:R-:W-:Y:S01]  /*2bd0*/  FMUL R7, R7, UR33 ;  /* 0x0000002107077c20 */ /* 0x000fe20008400000 */
[----:B------:R-:W-:Y:S01]  /*2be0*/  FMUL R8, R8, UR33 ;  /* 0x0000002108087c20 */ /* 0x000fe20008400000 */
[----:B------:R-:W-:Y:S01]  /*2bf0*/  FMUL R10, R10, UR33 ;  /* 0x000000210a0a7c20 */ /* 0x000fe20008400000 */
[----:B------:R-:W-:Y:S01]  /*2c00*/  FSEL R4, R4, -INF , !P0 ;  /* 0xff80000004047808 */ /* 0x000fe20004000000 */
[----:B------:R-:W-:Y:S01]  /*2c10*/  FMUL R9, R9, UR33 ;  /* 0x0000002109097c20 */ /* 0x000fe20008400000 */
[-C--:B------:R-:W-:Y:S01]  /*2c20*/  ISETP.GT.U32.AND P0, PT, R37, R20.reuse, PT ;  /* 0x000000142500720c */ /* 0x080fe20003f04070 */
[----:B------:R-:W-:Y:S01]  /*2c30*/  FMUL R11, R11, UR33 ;  /* 0x000000210b0b7c20 */ /* 0x000fe20008400000 */
[--C-:B------:R-:W-:Y:S01]  /*2c40*/  LOP3.LUT R37, R64, 0xf, R23.reuse, 0xfe, !PT ;  /* 0x0000000f40257812 */ /* 0x100fe200078efe17 */
[----:B------:R-:W-:Y:S01]  /*2c50*/  FMUL R12, R12, UR33 ;  /* 0x000000210c0c7c20 */ /* 0x000fe20008400000 */
[----:B------:R-:W-:Y:S01]  /*2c60*/  FSEL R6, R6, -INF , !P4 ;  /* 0xff80000006067808 */ /* 0x000fe20006000000 */
[----:B------:R-:W-:Y:S01]  /*2c70*/  FMUL R5, R5, UR33 ;  /* 0x0000002105057c20 */ /* 0x000fe20008400000 */
[-C--:B------:R-:W-:Y:S01]  /*2c80*/  ISETP.GT.U32.AND P4, PT, R37, R20.reuse, PT ;  /* 0x000000142500720c */ /* 0x080fe20003f84070 */
[----:B------:R-:W-:Y:S01]  /*2c90*/  FMUL R14, R14, UR33 ;  /* 0x000000210e0e7c20 */ /* 0x000fe20008400000 */
[----:B------:R-:W-:Y:S01]  /*2ca0*/  FSEL R37, R7, -INF , !P5 ;  /* 0xff80000007257808 */ /* 0x000fe20006800000 */
[----:B------:R-:W-:Y:S01]  /*2cb0*/  FMUL R15, R15, UR33 ;  /* 0x000000210f0f7c20 */ /* 0x000fe20008400000 */
[--C-:B------:R-:W-:Y:S01]  /*2cc0*/  LOP3.LUT R7, R38, 0xd, R23.reuse, 0xfe, !PT ;  /* 0x0000000d26077812 */ /* 0x100fe200078efe17 */
[----:B------:R-:W-:Y:S01]  /*2cd0*/  FMUL R16, R16, UR33 ;  /* 0x0000002110107c20 */ /* 0x000fe20008400000 */
[----:B------:R-:W-:Y:S01]  /*2ce0*/  FSEL R38, R8, -INF , !P1 ;  /* 0xff80000008267808 */ /* 0x000fe20004800000 */
[----:B------:R-:W-:Y:S01]  /*2cf0*/  IMAD.U32 R8, RZ, RZ, UR6 ;  /* 0x00000006ff087e24 */ /* 0x000fe2000f8e00ff */
[----:B------:R-:W-:Y:S01]  /*2d00*/  ISETP.GT.U32.AND P1, PT, R7, R20, PT ;  /* 0x000000140700720c */ /* 0x000fe20003f24070 */
[----:B------:R-:W-:Y:S01]  /*2d10*/  FMUL R18, R18, UR33 ;  /* 0x0000002112127c20 */ /* 0x000fe20008400000 */
[----:B------:R-:W-:Y:S01]  /*2d20*/  ISETP.GT.U32.AND.EX P0, PT, R50, RZ, PT, P0 ;  /* 0x000000ff3200720c */ /* 0x000fe20003f04100 */
[----:B------:R-:W-:Y:S01]  /*2d30*/  IMAD.U32 R50, RZ, RZ, UR6 ;  /* 0x00000006ff327e24 */ /* 0x000fe2000f8e00ff */
[----:B------:R-:W-:Y:S01]  /*2d40*/  LOP3.LUT R7, R8, 0xc, R23, 0xfe, !PT ;  /* 0x0000000c08077812 */ /* 0x000fe200078efe17 */
[----:B------:R-:W-:Y:S01]  /*2d50*/  USHF.R.S32.HI UR6, URZ, 0x1f, UR25 ;  /* 0x0000001fff067899 */ /* 0x000fe20008011419 */
[----:B------:R-:W-:-:S02]  /*2d60*/  FSEL R10, R10, -INF , !P3 ;  /* 0xff8000000a0a7808 */ /* 0x000fc40005800000 */
[-C--:B------:R-:W-:Y:S02]  /*2d70*/  ISETP.GT.U32.AND P3, PT, R51, R20.reuse, PT ;  /* 0x000000143300720c */ /* 0x080fe40003f64070 */
[--C-:B------:R-:W-:Y:S01]  /*2d80*/  LOP3.LUT R51, R8, 0xb, R23.reuse, 0xfe, !PT ;  /* 0x0000000b08337812 */ /* 0x100fe200078efe17 */
[----:B------:R-:W-:Y:S01]  /*2d90*/  IMAD.U32 R8, RZ, RZ, UR7 ;  /* 0x00000007ff087e24 */ /* 0x000fe2000f8e00ff */
[----:B------:R-:W-:Y:S02]  /*2da0*/  FSEL R9, R9, -INF , !P2 ;  /* 0xff80000009097808 */ /* 0x000fe40005000000 */
[----:B------:R-:W-:Y:S02]  /*2db0*/  ISETP.GT.U32.AND P2, PT, R7, R20, PT ;  /* 0x000000140700720c */ /* 0x000fe40003f44070 */
[--C-:B------:R-:W-:Y:S02]  /*2dc0*/  LOP3.LUT R7, R50, 0xa, R23.reuse, 0xfe, !PT ;  /* 0x0000000a32077812 */ /* 0x100fe400078efe17 */
[----:B------:R-:W-:-:S02]  /*2dd0*/  LOP3.LUT R23, R52, 0x9, R23, 0xfe, !PT ;  /* 0x0000000934177812 */ /* 0x000fc400078efe17 */
[----:B------:R-:W-:Y:S02]  /*2de0*/  ISETP.GT.U32.AND.EX P3, PT, R8, RZ, PT, P3 ;  /* 0x000000ff0800720c */ /* 0x000fe40003f64130 */
[----:B------:R-:W-:Y:S02]  /*2df0*/  FSEL R11, R11, -INF , !P0 ;  /* 0xff8000000b0b7808 */ /* 0x000fe40004000000 */
[----:B------:R-:W-:Y:S01]  /*2e00*/  ISETP.GT.U32.AND P0, PT, R23, R20, PT ;  /* 0x000000141700720c */ /* 0x000fe20003f04070 */
[----:B------:R-:W-:Y:S01]  /*2e10*/  IMAD.U32 R23, RZ, RZ, UR7 ;  /* 0x00000007ff177e24 */ /* 0x000fe2000f8e00ff */
[----:B------:R-:W-:Y:S01]  /*2e20*/  FSEL R50, R12, -INF , !P3 ;  /* 0xff8000000c327808 */ /* 0x000fe20005800000 */
[----:B------:R-:W-:Y:S01]  /*2e30*/  FMUL R12, R13, UR33 ;  /* 0x000000210d0c7c20 */ /* 0x000fe20008400000 */
[----:B------:R-:W-:Y:S01]  /*2e40*/  ISETP.GT.U32.AND.EX P0, PT, R8, RZ, PT, P0 ;  /* 0x000000ff0800720c */ /* 0x000fe20003f04100 */
[----:B------:R-:W-:Y:S01]  /*2e50*/  IMAD.U32 R13, RZ, RZ, UR7 ;  /* 0x00000007ff0d7e24 */ /* 0x000fe2000f8e00ff */
[----:B------:R-:W-:-:S02]  /*2e60*/  FSEL R5, R5, -INF , !P6 ;  /* 0xff80000005057808 */ /* 0x000fc40007000000 */
[----:B------:R-:W-:Y:S02]  /*2e70*/  FSEL R12, R12, -INF , !P0 ;  /* 0xff8000000c0c7808 */ /* 0x000fe40004000000 */
[----:B------:R-:W-:Y:S02]  /*2e80*/  ISETP.GT.U32.AND P0, PT, R7, R20, PT ;  /* 0x000000140700720c */ /* 0x000fe40003f04070 */
[----:B------:R-:W-:Y:S02]  /*2e90*/  FMNMX3 R7, R4, R5, R6, !PT ;  /* 0x0000000504077276 */ /* 0x000fe40007800006 */
[C---:B------:R-:W-:Y:S02]  /*2ea0*/  ISETP.GT.U32.AND.EX P4, PT, R8.reuse, RZ, PT, P4 ;  /* 0x000000ff0800720c */ /* 0x040fe40003f84140 */
[----:B------:R-:W-:Y:S02]  /*2eb0*/  FMNMX3 R7, R7, R37, R38, !PT ;  /* 0x0000002507077276 */ /* 0x000fe40007800026 */
[----:B------:R-:W-:-:S02]  /*2ec0*/  ISETP.GT.U32.AND.EX P2, PT, R8, RZ, PT, P2 ;  /* 0x000000ff0800720c */ /* 0x000fc40003f44120 */
[-C--:B------:R-:W-:Y:S02]  /*2ed0*/  ISETP.GT.U32.AND P3, PT, R51, R20.reuse, PT ;  /* 0x000000143300720c */ /* 0x080fe40003f64070 */
[----:B------:R-:W-:Y:S02]  /*2ee0*/  ISETP.GT.U32.AND.EX P0, PT, R23, RZ, PT, P0 ;  /* 0x000000ff1700720c */ /* 0x000fe40003f04100 */
[----:B------:R-:W-:Y:S01]  /*2ef0*/  FMNMX3 R8, R7, R9, R10, !PT ;  /* 0x0000000907087276 */ /* 0x000fe2000780000a */
[----:B------:R-:W-:Y:S01]  /*2f00*/  FMUL R7, R17, UR33 ;  /* 0x0000002111077c20 */ /* 0x000fe20008400000 */
[----:B------:R-:W-:Y:S02]  /*2f10*/  ISETP.GT.U32.AND P5, PT, R53, R20, PT ;  /* 0x000000143500720c */ /* 0x000fe40003fa4070 */
[----:B------:R-:W-:Y:S02]  /*2f20*/  ISETP.GT.U32.AND.EX P3, PT, R13, RZ, PT, P3 ;  /* 0x000000ff0d00720c */ /* 0x000fe40003f64130 */
[----:B------:R-:W-:Y:S01]  /*2f30*/  FSEL R17, R14, -INF , !P0 ;  /* 0xff8000000e117808 */ /* 0x000fe20004000000 */
[----:B------:R-:W-:Y:S01]  /*2f40*/  FMUL R14, R19, UR33 ;  /* 0x00000021130e7c20 */ /* 0x000fe20008400000 */
[----:B------:R-:W-:-:S02]  /*2f50*/  FMNMX3 R8, R8, R11, R50, !PT ;  /* 0x0000000b08087276 */ /* 0x000fc40007800032 */
[----:B------:R-:W-:Y:S02]  /*2f60*/  ISETP.GT.U32.AND.EX P5, PT, R13, RZ, PT, P5 ;  /* 0x000000ff0d00720c */ /* 0x000fe40003fa4150 */
[----:B------:R-:W-:Y:S02]  /*2f70*/  ISETP.GT.U32.AND.EX P1, PT, R23, RZ, PT, P1 ;  /* 0x000000ff1700720c */ /* 0x000fe40003f24110 */
[----:B------:R-:W-:Y:S02]  /*2f80*/  FSEL R52, R15, -INF , !P3 ;  /* 0xff8000000f347808 */ /* 0x000fe40005800000 */
[----:B------:R-:W-:Y:S02]  /*2f90*/  FSEL R51, R16, -INF , !P2 ;  /* 0xff80000010337808 */ /* 0x000fe40005000000 */
[----:B------:R-:W-:Y:S02]  /*2fa0*/  FMNMX3 R8, R8, R12, R17, !PT ;  /* 0x0000000c08087276 */ /* 0x000fe40007800011 */
[----:B------:R-:W-:-:S02]  /*2fb0*/  FSEL R19, R7, -INF , !P1 ;  /* 0xff80000007137808 */ /* 0x000fc40004800000 */
[----:B------:R-:W-:Y:S02]  /*2fc0*/  FSEL R18, R18, -INF , !P5 ;  /* 0xff80000012127808 */ /* 0x000fe40006800000 */
[----:B------:R-:W-:Y:S02]  /*2fd0*/  FMNMX3 R8, R8, R52, R51, !PT ;  /* 0x0000003408087276 */ /* 0x000fe40007800033 */
[----:B------:R-:W-:Y:S02]  /*2fe0*/  FSEL R14, R14, -INF , !P4 ;  /* 0xff8000000e0e7808 */ /* 0x000fe40006000000 */
[----:B------:R-:W-:Y:S02]  /*2ff0*/  FMNMX3 R7, R8, R19, R18, !PT ;  /* 0x0000001308077276 */ /* 0x000fe40007800012 */
[----:B------:R-:W-:Y:S02]  /*3000*/  LOP3.LUT P6, RZ, R0, 0x7f, RZ, 0xc0, !PT ;  /* 0x0000007f00ff7812 */ /* 0x000fe400078cc0ff */
[----:B------:R-:W-:-:S02]  /*3010*/  FMNMX R13, R14, R7, !PT ;  /* 0x000000070e0d7209 */ /* 0x000fc40007800000 */
[----:B------:R-:W-:-:S03]  /*3020*/  IADD3 R64, P2, PT, R60, UR25, RZ ;  /* 0x000000193c407c10 */ /* 0x000fc6000ff5e0ff */
[----:B------:R-:W0:Y:S06]  /*3030*/  SHFL.BFLY PT, R23, R13, 0x10, 0x1f ;  /* 0x0e001f000d177f89 */ /* 0x000e2c00000e0000 */
[----:B------:R-:W1:Y:S01]  /*3040*/  @!P6 SYNCS.CCTL.IV [UR10+0x1c10] ;  /* 0x001c1000ff00e9b1 */ /* 0x000e62000800000a */
[----:B------:R-:W-:Y:S01]  /*3050*/  NOP ;  /* 0x0000000000007918 */ /* 0x000fe20000000000 */
[----:B0-----:R-:W-:-:S05]  /*3060*/  FMNMX3 R23, R13, R23, R36, !PT ;  /* 0x000000170d177276 */ /* 0x001fca0007800024 */
[--C-:B------:R-:W-:Y:S01]  /*3070*/  FADD R4, R4, -R23.reuse ;  /* 0x8000001704047221 */ /* 0x100fe20000000000 */
[--C-:B------:R-:W-:Y:S01]  /*3080*/  FADD R5, R5, -R23.reuse ;  /* 0x8000001705057221 */ /* 0x100fe20000000000 */
[--C-:B------:R-:W-:Y:S01]  /*3090*/  FADD R6, R6, -R23.reuse ;  /* 0x8000001706067221 */ /* 0x100fe20000000000 */
[--C-:B------:R-:W-:Y:S01]  /*30a0*/  FADD R37, R37, -R23.reuse ;  /* 0x8000001725257221 */ /* 0x100fe20000000000 */
[----:B------:R-:W-:Y:S01]  /*30b0*/  FMUL R4, R4, 1.4426950216293334961 ;  /* 0x3fb8aa3b04047820 */ /* 0x000fe20000400000 */
[----:B------:R-:W-:Y:S01]  /*30c0*/  FMUL R5, R5, 1.4426950216293334961 ;  /* 0x3fb8aa3b05057820 */ /* 0x000fe20000400000 */
[----:B------:R-:W-:Y:S01]  /*30d0*/  FMUL R6, R6, 1.4426950216293334961 ;  /* 0x3fb8aa3b06067820 */ /* 0x000fe20000400000 */
[----:B------:R-:W-:Y:S01]  /*30e0*/  FMUL R13, R37, 1.4426950216293334961 ;  /* 0x3fb8aa3b250d7820 */ /* 0x000fe20000400000 */
[----:B------:R-:W-:Y:S01]  /*30f0*/  MUFU.EX2 R8, R4 ;  /* 0x0000000400087308 */ /* 0x000fe20000000800 */
[--C-:B------:R-:W-:Y:S01]  /*3100*/  FADD R38, R38, -R23.reuse ;  /* 0x8000001726267221 */ /* 0x100fe20000000000 */
[--C-:B------:R-:W-:Y:S01]  /*3110*/  FADD R9, R9, -R23.reuse ;  /* 0x8000001709097221 */ /* 0x100fe20000000000 */
[--C-:B------:R-:W-:Y:S01]  /*3120*/  FADD R10, R10, -R23.reuse ;  /* 0x800000170a0a7221 */ /* 0x100fe20000000000 */
[--C-:B------:R-:W-:Y:S01]  /*3130*/  FADD R11, R11, -R23.reuse ;  /* 0x800000170b0b7221 */ /* 0x100fe20000000000 */
[----:B------:R-:W-:Y:S01]  /*3140*/  FMUL R16, R38, 1.4426950216293334961 ;  /* 0x3fb8aa3b26107820 */ /* 0x000fe20000400000 */
[----:B------:R-:W-:Y:S01]  /*3150*/  FMUL R9, R9, 1.4426950216293334961 ;  /* 0x3fb8aa3b09097820 */ /* 0x000fe20000400000 */
[----:B------:R-:W-:Y:S01]  /*3160*/  FMUL R10, R10, 1.4426950216293334961 ;  /* 0x3fb8aa3b0a0a7820 */ /* 0x000fe20000400000 */
[----:B------:R0:W2:Y:S01]  /*3170*/  MUFU.EX2 R7, R5 ;  /* 0x0000000500077308 */ /* 0x0000a20000000800 */
[----:B------:R-:W-:Y:S01]  /*3180*/  FMUL R66, R11, 1.4426950216293334961 ;  /* 0x3fb8aa3b0b427820 */ /* 0x000fe20000400000 */
[--C-:B------:R-:W-:Y:S01]  /*3190*/  FADD R50, R50, -R23.reuse ;  /* 0x8000001732327221 */ /* 0x100fe20000000000 */
[--C-:B------:R-:W-:Y:S01]  /*31a0*/  FADD R12, R12, -R23.reuse ;  /* 0x800000170c0c7221 */ /* 0x100fe20000000000 */
[--C-:B------:R-:W-:Y:S01]  /*31b0*/  FADD R17, R17, -R23.reuse ;  /* 0x8000001711117221 */ /* 0x100fe20000000000 */
[--C-:B------:R-:W-:Y:S01]  /*31c0*/  FADD R52, R52, -R23.reuse ;  /* 0x8000001734347221 */ /* 0x100fe20000000000 */
[--C-:B------:R-:W-:Y:S01]  /*31d0*/  FADD R51, R51, -R23.reuse ;  /* 0x8000001733337221 */ /* 0x100fe20000000000 */
[----:B------:R-:W-:Y:S01]  /*31e0*/  FMUL R12, R12, 1.4426950216293334961 ;  /* 0x3fb8aa3b0c0c7820 */ /* 0x000fe20000400000 */
[----:B------:R-:W3:Y:S01]  /*31f0*/  MUFU.EX2 R6, R6 ;  /* 0x0000000600067308 */ /* 0x000ee20000000800 */
[----:B0-----:R-:W-:Y:S01]  /*3200*/  FMUL R5, R50, 1.4426950216293334961 ;  /* 0x3fb8aa3b32057820 */ /* 0x001fe20000400000 */
[----:B------:R-:W-:Y:S01]  /*3210*/  FMUL R11, R17, 1.4426950216293334961 ;  /* 0x3fb8aa3b110b7820 */ /* 0x000fe20000400000 */
[--C-:B------:R-:W-:Y:S01]  /*3220*/  FADD R19, R19, -R23.reuse ;  /* 0x8000001713137221 */ /* 0x100fe20000000000 */
[----:B------:R-:W-:-:S03]  /*3230*/  FADD R18, R18, -R23 ;  /* 0x8000001712127221 */ /* 0x000fc60000000000 */
[----:B------:R-:W-:Y:S01]  /*3240*/  FMUL R19, R19, 1.4426950216293334961 ;  /* 0x3fb8aa3b13137820 */ /* 0x000fe20000400000 */
[----:B------:R-:W0:Y:S01]  /*3250*/  MUFU.EX2 R13, R13 ;  /* 0x0000000d000d7308 */ /* 0x000e220000000800 */
[----:B------:R-:W-:-:S07]  /*3260*/  FMUL R18, R18, 1.4426950216293334961 ;  /* 0x3fb8aa3b12127820 */ /* 0x000fce0000400000 */
[----:B------:R-:W4:Y:S08]  /*3270*/  MUFU.EX2 R16, R16 ;  /* 0x0000001000107308 */ /* 0x000f300000000800 */
[----:B------:R2:W5:Y:S08]  /*3280*/  MUFU.EX2 R37, R9 ;  /* 0x0000000900257308 */ /* 0x0005700000000800 */
[----:B------:R1:W4:Y:S01]  /*3290*/  MUFU.EX2 R15, R10 ;  /* 0x0000000a000f7308 */ /* 0x0003220000000800 */
[----:B--2---:R-:W-:-:S04]  /*32a0*/  FADD R9, R8, R7 ;  /* 0x0000000708097221 */ /* 0x004fc80000000000 */
[----:B---3--:R-:W-:Y:S01]  /*32b0*/  FADD R4, R6, R9 ;  /* 0x0000000906047221 */ /* 0x008fe20000000000 */
[C---:B0-----:R-:W-:Y:S02]  /*32c0*/  F2FP.SATFINITE.E4M3.F32.PACK_AB_MERGE_C R6, R13.reuse, R6, RZ ;  /* 0x000000060d06723e */ /* 0x041fe400048070ff */
[----:B------:R-:W0:Y:S01]  /*32d0*/  MUFU.EX2 R66, R66 ;  /* 0x0000004200427308 */ /* 0x000e220000000800 */
[----:B------:R-:W-:Y:S01]  /*32e0*/  FADD R9, R13, R4 ;  /* 0x000000040d097221 */ /* 0x000fe20000000000 */
[----:B-1----:R-:W-:Y:S01]  /*32f0*/  FMUL R10, R52, 1.4426950216293334961 ;  /* 0x3fb8aa3b340a7820 */ /* 0x002fe20000400000 */
[----:B------:R-:W-:Y:S01]  /*3300*/  FMUL R4, R51, 1.4426950216293334961 ;  /* 0x3fb8aa3b33047820 */ /* 0x000fe20000400000 */
[----:B------:R-:W-:-:S04]  /*3310*/  IADD3 R52, P1, PT, R24, UR25, RZ ;  /* 0x0000001918347c10 */ /* 0x000fc8000ff3e0ff */
[----:B------:R-:W1:Y:S01]  /*3320*/  MUFU.EX2 R5, R5 ;  /* 0x0000000500057308 */ /* 0x000e620000000800 */
[----:B------:R-:W-:-:S07]  /*3330*/  IADD3.X R53, PT, PT, R25, UR6, RZ, P1, !PT ;  /* 0x0000000619357c10 */ /* 0x000fce0008ffe4ff */
[----:B------:R4:W2:Y:S08]  /*3340*/  MUFU.EX2 R38, R12 ;  /* 0x0000000c00267308 */ /* 0x0008b00000000800 */
[----:B------:R-:W3:Y:S01]  /*3350*/  MUFU.EX2 R11, R11 ;  /* 0x0000000b000b7308 */ /* 0x000ee20000000800 */
[----:B----4-:R-:W-:-:S04]  /*3360*/  FADD R12, R16, R9 ;  /* 0x00000009100c7221 */ /* 0x010fc80000000000 */
[----:B-----5:R-:W-:Y:S01]  /*3370*/  FADD R50, R37, R12 ;  /* 0x0000000c25327221 */ /* 0x020fe20000000000 */
[----:B------:R-:W-:Y:S02]  /*3380*/  IMAD.U32 R12, R39, -0x80000000, RZ ;  /* 0x80000000270c7824 */ /* 0x000fe400078e00ff */
[----:B------:R-:W4:Y:S01]  /*3390*/  MUFU.EX2 R10, R10 ;  /* 0x0000000a000a7308 */ /* 0x000f220000000800 */
[----:B------:R-:W-:Y:S01]  /*33a0*/  FADD R9, R15, R50 ;  /* 0x000000320f097221 */ /* 0x000fe20000000000 */
[----:B------:R-:W5:Y:S01]  /*33b0*/  SYNCS.PHASECHK.TRANS64.TRYWAIT P0, [UR26], R12 ;  /* 0x0000000cff0075a7 */ /* 0x000f62000800111a */
[C---:B0-----:R-:W-:Y:S02]  /*33c0*/  F2FP.SATFINITE.E4M3.F32.PACK_AB_MERGE_C R15, R66.reuse, R15, RZ ;  /* 0x0000000f420f723e */ /* 0x041fe400048070ff */
[----:B------:R-:W-:Y:S01]  /*33d0*/  FADD R50, R66, R9 ;  /* 0x0000000942327221 */ /* 0x000fe20000000000 */
[----:B------:R-:W-:Y:S02]  /*33e0*/  FADD R9, R14, -R23 ;  /* 0x800000170e097221 */ /* 0x000fe40000000000 */
[----:B------:R-:W0:Y:S01]  /*33f0*/  MUFU.EX2 R4, R4 ;  /* 0x0000000400047308 */ /* 0x000e220000000800 */
[----:B-1----:R-:W-:Y:S01]  /*3400*/  FADD R17, R5, R50 ;  /* 0x0000003205117221 */ /* 0x002fe20000000000 */
[----:B------:R-:W-:-:S03]  /*3410*/  FMUL R9, R9, 1.4426950216293334961 ;  /* 0x3fb8aa3b09097820 */ /* 0x000fc60000400000 */
[----:B--2---:R-:W-:-:S03]  /*3420*/  FADD R50, R38, R17 ;  /* 0x0000001126327221 */ /* 0x004fc60000000000 */
[----:B------:R-:W1:Y:S01]  /*3430*/  MUFU.EX2 R39, R19 ;  /* 0x0000001300277308 */ /* 0x000e620000000800 */
[----:B---3--:R-:W-:-:S04]  /*3440*/  FADD R17, R11, R50 ;  /* 0x000000320b117221 */ /* 0x008fc80000000000 */
[----:B----4-:R-:W-:-:S03]  /*3450*/  FADD R17, R10, R17 ;  /* 0x000000110a117221 */ /* 0x010fc60000000000 */
[----:B------:R-:W2:Y:S01]  /*3460*/  MUFU.EX2 R14, R18 ;  /* 0x00000012000e7308 */ /* 0x000ea20000000800 */
[----:B0-----:R-:W-:-:S07]  /*3470*/  FADD R50, R4, R17 ;  /* 0x0000001104327221 */ /* 0x001fce0000000000 */
[----:B------:R-:W0:Y:S01]  /*3480*/  MUFU.EX2 R9, R9 ;  /* 0x0000000900097308 */ /* 0x000e220000000800 */
[----:B-1----:R-:W-:-:S04]  /*3490*/  FADD R17, R39, R50 ;  /* 0x0000003227117221 */ /* 0x002fc80000000000 */
[----:B--2---:R-:W-:-:S04]  /*34a0*/  FADD R50, R14, R17 ;  /* 0x000000110e327221 */ /* 0x004fc80000000000 */
[----:B0-----:R-:W-:-:S05]  /*34b0*/  FADD R50, R9, R50 ;  /* 0x0000003209327221 */ /* 0x001fca0000000000 */
[----:B------:R0:W1:Y:S01]  /*34c0*/  SHFL.BFLY PT, R51, R50, 0x10, 0x1f ;  /* 0x0e001f0032337f89 */ /* 0x00006200000e0000 */
[----:B-----5:R-:W-:Y:S05]  /*34d0*/  @!P0 BRA `(.L_x_17) ;  /* 0x0000001800a88947 */ /* 0x020fea0003800000 */
.L_x_25:
[----:B------:R-:W-:Y:S01]  /*34e0*/  IADD3 R18, P0, PT, R56, UR25, RZ ;  /* 0x0000001938127c10 */ /* 0x000fe2000ff1e0ff */
[----:B------:R-:W2:Y:S01]  /*34f0*/  LDG.E.U8 R13, desc[UR22][R52.64] ;  /* 0x00000016340d7981 */ /* 0x000ea2000c1e1100 */
[----:B------:R-:W-:Y:S02]  /*3500*/  IADD3.X R65, PT, PT, R61, UR6, RZ, P2, !PT ;  /* 0x000000063d417c10 */ /* 0x000fe400097fe4ff */
[----:B------:R-:W-:-:S03]  /*3510*/  IADD3.X R19, PT, PT, R57, UR6, RZ, P0, !PT ;  /* 0x0000000639137c10 */ /* 0x000fc600087fe4ff */
[----:B------:R-:W3:Y:S04]  /*3520*/  LDG.E.U8 R12, desc[UR22][R64.64] ;  /* 0x00000016400c7981 */ /* 0x000ee8000c1e1100 */
[----:B------:R4:W5:Y:S01]  /*3530*/  LDG.E.U8 R17, desc[UR22][R18.64] ;  /* 0x0000001612117981 */ /* 0x000962000c1e1100 */
[----:B------:R-:W-:Y:S02]  /*3540*/  IADD3 R66, P1, PT, R48, UR25, RZ ;  /* 0x0000001930427c10 */ /* 0x000fe4000ff3e0ff */
[----:B----4-:R-:W-:-:S04]  /*3550*/  IADD3 R18, P0, PT, R62, UR25, RZ ;  /* 0x000000193e127c10 */ /* 0x010fc8000ff1e0ff */
[----:B------:R-:W-:Y:S02]  /*3560*/  IADD3.X R19, PT, PT, R63, UR6, RZ, P0, !PT ;  /* 0x000000063f137c10 */ /* 0x000fe400087fe4ff */
[----:B------:R-:W-:Y:S02]  /*3570*/  IADD3 R52, P0, PT, R58, UR25, RZ ;  /* 0x000000193a347c10 */ /* 0x000fe4000ff1e0ff */
[----:B------:R-:W-:Y:S01]  /*3580*/  IADD3.X R67, PT, PT, R49, UR6, RZ, P1, !PT ;  /* 0x0000000631437c10 */ /* 0x000fe20008ffe4ff */
[----:B------:R-:W4:Y:S01]  /*3590*/  LDG.E.U8 R68, desc[UR22][R18.64] ;  /* 0x0000001612447981 */ /* 0x000f22000c1e1100 */
[----:B------:R-:W-:Y:S02]  /*35a0*/  IADD3.X R53, PT, PT, R59, UR6, RZ, P0, !PT ;  /* 0x000000063b357c10 */ /* 0x000fe400087fe4ff */
[----:B------:R-:W-:Y:S01]  /*35b0*/  IADD3 R64, P0, PT, R54, UR25, RZ ;  /* 0x0000001936407c10 */ /* 0x000fe2000ff1e0ff */
[----:B------:R0:W4:Y:S03]  /*35c0*/  LDG.E.U8 R69, desc[UR22][R66.64] ;  /* 0x0000001642457981 */ /* 0x000126000c1e1100 */
[----:B------:R-:W-:Y:S01]  /*35d0*/  IADD3.X R65, PT, PT, R55, UR6, RZ, P0, !PT ;  /* 0x0000000637417c10 */ /* 0x000fe200087fe4ff */
[----:B------:R-:W4:Y:S04]  /*35e0*/  LDG.E.U8 R52, desc[UR22][R52.64] ;  /* 0x0000001634347981 */ /* 0x000f28000c1e1100 */
[----:B------:R1:W4:Y:S01]  /*35f0*/  LDG.E.U8 R64, desc[UR22][R64.64] ;  /* 0x0000001640407981 */ /* 0x000322000c1e1100 */
[----:B0-----:R-:W-:-:S04]  /*3600*/  IADD3 R66, P0, PT, R46, UR25, RZ ;  /* 0x000000192e427c10 */ /* 0x001fc8000ff1e0ff */
[----:B------:R-:W-:-:S05]  /*3610*/  IADD3.X R67, PT, PT, R47, UR6, RZ, P0, !PT ;  /* 0x000000062f437c10 */ /* 0x000fca00087fe4ff */
[----:B------:R-:W4:Y:S01]  /*3620*/  LDG.E.U8 R66, desc[UR22][R66.64] ;  /* 0x0000001642427981 */ /* 0x000f22000c1e1100 */
[----:B------:R-:W-:Y:S01]  /*3630*/  F2FP.SATFINITE.E4M3.F32.PACK_AB_MERGE_C R14, R9, R14, RZ ;  /* 0x0000000e090e723e */ /* 0x000fe200048070ff */
[----:B------:R-:W-:Y:S01]  /*3640*/  FADD R9, -R23, R36 ;  /* 0x0000002417097221 */ /* 0x000fe20000000100 */
[----:B------:R-:W-:Y:S02]  /*3650*/  F2FP.SATFINITE.E4M3.F32.PACK_AB_MERGE_C R10, R10, R11, RZ ;  /* 0x0000000b0a0a723e */ /* 0x000fe400048070ff */
[----:B-1----:R-:W-:Y:S01]  /*3660*/  LOP3.LUT R65, R0, 0x7f, RZ, 0xc0, !PT ;  /* 0x0000007f00417812 */ /* 0x002fe200078ec0ff */
[----:B------:R-:W-:Y:S01]  /*3670*/  FMUL R53, R9, 1.4426950216293334961 ;  /* 0x3fb8aa3b09357820 */ /* 0x000fe20000400000 */
[----:B------:R-:W-:Y:S02]  /*3680*/  F2FP.SATFINITE.E4M3.F32.PACK_AB_MERGE_C R37, R37, R16, R15 ;  /* 0x000000102525723e */ /* 0x000fe4000480700f */
[----:B------:R-:W-:Y:S02]  /*3690*/  F2FP.SATFINITE.E4M3.F32.PACK_AB_MERGE_C R36, R7, R8, R6 ;  /* 0x000000080724723e */ /* 0x000fe40004807006 */
[----:B------:R-:W-:-:S02]  /*36a0*/  F2FP.SATFINITE.E4M3.F32.PACK_AB_MERGE_C R38, R38, R5, R10 ;  /* 0x000000052626723e */ /* 0x000fc4000480700a */
[----:B------:R-:W-:Y:S01]  /*36b0*/  F2FP.SATFINITE.E4M3.F32.PACK_AB_MERGE_C R39, R39, R4, R14 ;  /* 0x000000042727723e */ /* 0x000fe2000480700e */
[----:B------:R-:W0:Y:S01]  /*36c0*/  MUFU.EX2 R53, R53 ;  /* 0x0000003500357308 */ /* 0x000e220000000800 */
[----:B------:R-:W-:Y:S01]  /*36d0*/  ULEA UR26, UR21, UR10, 0x3 ;  /* 0x0000000a151a7291 */ /* 0x000fe2000f8e18ff */
[----:B------:R-:W-:Y:S01]  /*36e0*/  FADD R50, R50, R51 ;  /* 0x0000003332327221 */ /* 0x000fe20000000000 */
[----:B------:R-:W-:Y:S02]  /*36f0*/  UMOV UR16, UR4 ;  /* 0x0000000400107c82 */ /* 0x000fe40008000000 */
[----:B------:R-:W-:Y:S01]  /*3700*/  UIADD3 UR26, UPT, UPT, UR26, 0x1c00, URZ ;  /* 0x00001c001a1a7890 */ /* 0x000fe2000fffe0ff */
[----:B--2---:R-:W-:Y:S04]  /*3710*/  STS.U8 [R65+UR10+0x1800], R13 ;  /* 0x0018000d41007988 */ /* 0x004fe8000800000a */
[----:B---3--:R-:W-:Y:S04]  /*3720*/  STS.U8 [R65+UR10+0x1900], R12 ;  /* 0x0019000c41007988 */ /* 0x008fe8000800000a */
[----:B-----5:R1:W-:Y:S02]  /*3730*/  STS.U8 [R65+UR10+0x1a00], R17 ;  /* 0x001a001141007988 */ /* 0x0203e4000800000a */
[----:B-1----:R-:W-:Y:S01]  /*3740*/  LDTM.16dp32bit_t0_t15.x16 R4, tmem[UR11] ;  /* 0x0000000b000479ee */ /* 0x002fe20008a00000 */
[----:B------:R-:W0:Y:S01]  /*3750*/  LDTM.16dp32bit_t16_t31.x16 R4, tmem[UR11+0x10] ;  /* 0x0000100b000479ee */ /* 0x000e220008a20000 */
[----:B----4-:R1:W-:Y:S04]  /*3760*/  STS.U8 [R65+UR10+0x1b00], R69 ;  /* 0x001b004541007988 */ /* 0x0103e8000800000a */
[----:B------:R1:W-:Y:S04]  /*3770*/  STS.U8 [R3+UR10+0x1880], R68 ;  /* 0x0018804403007988 */ /* 0x0003e8000800000a */
[----:B------:R1:W-:Y:S01]  /*3780*/  STS.U8 [R3+UR10+0x1980], R52 ;  /* 0x0019803403007988 */ /* 0x0003e2000800000a */
[C---:B0-----:R-:W-:Y:S01]  /*3790*/  FMUL R4, R53.reuse, R4 ;  /* 0x0000000435047220 */ /* 0x041fe20000400000 */
        /* <DEDUP_REMOVED lines=14> */
[----:B------:R-:W-:Y:S01]  /*3880*/  FMUL R19, R53, R19 ;  /* 0x0000001335137220 */ /* 0x000fe20000400000 */
[----:B------:R1:W-:Y:S04]  /*3890*/  STS.U8 [R3+UR10+0x1a80], R64 ;  /* 0x001a804003007988 */ /* 0x0003e8000800000a */
[----:B------:R1:W-:Y:S04]  /*38a0*/  STS.U8 [R3+UR10+0x1b80], R66 ;  /* 0x001b804203007988 */ /* 0x0003e8000800000a */
[----:B------:R1:W-:Y:S01]  /*38b0*/  STS.128 [R21+0x800], R36 ;  /* 0x0008002415007388 */ /* 0x0003e20000000c00 */
[----:B------:R-:W-:Y:S01]  /*38c0*/  NOP ;  /* 0x0000000000007918 */ /* 0x000fe20000000000 */
[----:B------:R1:W-:Y:S01]  /*38d0*/  STTM.16dp32bit_t0_t15.x16 tmem[UR11], R4 ;  /* 0x00000004000079ed */ /* 0x0003e20008a0000b */
[----:B------:R1:W-:Y:S01]  /*38e0*/  STTM.16dp32bit_t16_t31.x16 tmem[UR11+0x10], R4 ;  /* 0x00001004000079ed */ /* 0x0003e20008a2000b */
[----:B------:R-:W0:Y:S02]  /*38f0*/  FENCE.VIEW.ASYNC.T ;  /* 0x00000000000073c6 */ /* 0x000e240000000200 */
[----:B0-----:R-:W-:Y:S06]  /*3900*/  BAR.SYNC.DEFER_BLOCKING 0x0 ;  /* 0x0000000000007b1d */ /* 0x001fec0000010000 */
[----:B------:R0:W-:Y:S06]  /*3910*/  MEMBAR.ALL.CTA ;  /* 0x0000000000007992 */ /* 0x0001ec0000008000 */
[----:B0-----:R-:W0:Y:S02]  /*3920*/  FENCE.VIEW.ASYNC.S ;  /* 0x00000000000073c6 */ /* 0x001e240000000000 */
[----:B0-----:R-:W-:Y:S06]  /*3930*/  BAR.SYNC.DEFER_BLOCKING 0x0 ;  /* 0x0000000000007b1d */ /* 0x001fec0000010000 */
[----:B------:R-:W-:Y:S05]  /*3940*/  BRA.U UP3, `(.L_x_18) ;  /* 0x0000000103287547 */ /* 0x000fea000b800000 */
[----:B------:R-:W-:Y:S01]  /*3950*/  UMOV UR6, UR26 ;  /* 0x0000001a00067c82 */ /* 0x000fe20008000000 */
[----:B------:R-:W-:Y:S01]  /*3960*/  UMOV UR7, URZ ;  /* 0x000000ff00077c82 */ /* 0x000fe20008000000 */
[----:B------:R-:W-:Y:S01]  /*3970*/  UMOV UR14, UR18 ;  /* 0x00000012000e7c82 */ /* 0x000fe20008000000 */
[----:B------:R-:W-:Y:S01]  /*3980*/  UMOV UR15, 0xc0004010 ;  /* 0xc0004010000f7882 */ /* 0x000fe20000000000 */
[----:B------:R-:W-:Y:S01]  /*3990*/  UMOV UR34, 0x0 ;  /* 0x0000000000227882 */ /* 0x000fe20000000000 */
[----:B------:R-:W-:Y:S01]  /*39a0*/  UMOV UR35, 0x4080010 ;  /* 0x0408001000237882 */ /* 0x000fe20000000000 */
[----:B------:R-:W-:Y:S01]  /*39b0*/  UMOV UR6, UR6 ;  /* 0x0000000600067c82 */ /* 0x000fe20008000000 */
[----:B------:R0:W-:Y:S01]  /*39c0*/  UTCQMMA gdesc[UR12], gdesc[UR14], tmem[UR27], tmem[UR34], idesc[UR35], UPT ;  /* 0x00ff220e0c0075ea */ /* 0x0001e2000b80031b */
[----:B------:R0:W-:Y:S01]  /*39d0*/  UTCBAR [UR6], URZ ;  /* 0x000000ff060073e9 */ /* 0x0001e200080000ff */
[----:B------:R-:W-:Y:S02]  /*39e0*/  NOP ;  /* 0x0000000000007918 */ /* 0x000fe40000000000 */
.L_x_18:
[----:B------:R-:W-:Y:S01]  /*39f0*/  UIADD3 UR31, UP0, UPT, UR31, 0x20, URZ ;  /* 0x000000201f1f7890 */ /* 0x000fe2000ff1e0ff */
[----:B------:R-:W-:Y:S01]  /*3a00*/  FFMA R22, R53, R22, R50 ;  /* 0x0000001635167223 */ /* 0x000fe20000000032 */
[----:B------:R-:W-:Y:S01]  /*3a10*/  UIADD3 UR21, UPT, UPT, UR21, 0x1, URZ ;  /* 0x0000000115157890 */ /* 0x000fe2000fffe0ff */
[----:B-1----:R-:W-:Y:S01]  /*3a20*/  IMAD.U32 R39, RZ, RZ, UR16 ;  /* 0x00000010ff277e24 */ /* 0x002fe2000f8e00ff */
[----:B------:R-:W-:Y:S01]  /*3a30*/  UIADD3.X UR32, UPT, UPT, URZ, UR32, URZ, UP0, !UPT ;  /* 0x00000020ff207290 */ /* 0x000fe200087fe4ff */
[----:B------:R-:W-:Y:S01]  /*3a40*/  IMAD.MOV.U32 R36, RZ, RZ, R23 ;  /* 0x000000ffff247224 */ /* 0x000fe200078e0017 */
[----:B------:R-:W-:Y:S02]  /*3a50*/  UISETP.GE.U32.AND UP0, UPT, UR31, UR9, UPT ;  /* 0x000000091f00728c */ /* 0x000fe4000bf06070 */
[----:B------:R-:W-:Y:S02]  /*3a60*/  UISETP.GT.AND UP4, UPT, UR21, 0x1, UPT ;  /* 0x000000011500788c */ /* 0x000fe4000bf84270 */
[----:B------:R-:W-:-:S02]  /*3a70*/  UISETP.GE.U32.AND.EX UP0, UPT, UR32, URZ, UPT, UP0 ;  /* 0x000000ff2000728c */ /* 0x000fc4000bf06100 */
[----:B0-----:R-:W-:Y:S02]  /*3a80*/  USEL UR6, URZ, 0x1, !UP4 ;  /* 0x00000001ff067887 */ /* 0x001fe4000e000000 */
[----:B------:R-:W-:Y:S02]  /*3a90*/  UIADD3 UR25, UPT, UPT, UR19, UR25, URZ ;  /* 0x0000001913197290 */ /* 0x000fe4000fffe0ff */
[----:B------:R-:W-:Y:S02]  /*3aa0*/  UIADD3 UR24, UPT, UPT, UR20, UR24, URZ ;  /* 0x0000001814187290 */ /* 0x000fe4000fffe0ff */
[----:B------:R-:W-:Y:S02]  /*3ab0*/  USEL UR21, UR21, URZ, !UP4 ;  /* 0x000000ff15157287 */ /* 0x000fe4000e000000 */
[----:B------:R-:W-:Y:S01]  /*3ac0*/  ULOP3.LUT UR4, UR4, UR6, URZ, 0x3c, !UPT ;  /* 0x0000000604047292 */ /* 0x000fe2000f8e3cff */
[----:B------:R-:W-:Y:S11]  /*3ad0*/  BRA.U !UP0, `(.L_x_19) ;  /* 0xffffffe908a07547 */ /* 0x000ff6000b83ffff */
[----:B------:R-:W-:Y:S01]  /*3ae0*/  UISETP.GE.AND UP0, UPT, UR29, 0x1, UPT ;  /* 0x000000011d00788c */ /* 0x000fe2000bf06270 */
[----:B------:R-:W-:-:S08]  /*3af0*/  IMAD.MOV.U32 R36, RZ, RZ, R23 ;  /* 0x000000ffff247224 */ /* 0x000fd000078e0017 */
[----:B------:R-:W-:Y:S05]  /*3b00*/  BRA.U !UP0, `(.L_x_14) ;  /* 0x0000000108147547 */ /* 0x000fea000b800000 */
[----:B------:R-:W-:-:S06]  /*3b10*/  USHF.L.U32 UR4, UR16, 0x1f, URZ ;  /* 0x0000001f10047899 */ /* 0x000fcc00080006ff */
[----:B------:R-:W-:-:S04]  /*3b20*/  IMAD.U32 R3, RZ, RZ, UR4 ;  /* 0x00000004ff037e24 */ /* 0x000fc8000f8e00ff */
[----:B------:R-:W0:Y:S02]  /*3b30*/  SYNCS.PHASECHK.TRANS64.TRYWAIT P0, [UR26], R3 ;  /* 0x00000003ff0075a7 */ /* 0x000e24000800111a */
[----:B0-----:R-:W-:Y:S05]  /*3b40*/  @!P0 BRA `(.L_x_20) ;  /* 0x0000001400188947 */ /* 0x001fea0003800000 */
.L_x_26:
[----:B------:R-:W-:-:S07]  /*3b50*/  IMAD.MOV.U32 R36, RZ, RZ, R23 ;  /* 0x000000ffff247224 */ /* 0x000fce00078e0017 */
.L_x_14:
[----:B------:R-:W-:Y:S01]  /*3b60*/  BAR.SYNC.DEFER_BLOCKING 0x0 ;  /* 0x0000000000007b1d */ /* 0x000fe20000010000 */
[C---:B------:R-:W-:Y:S01]  /*3b70*/  LOP3.LUT P4, RZ, R0.reuse, 0x7f, RZ, 0xc0, !PT ;  /* 0x0000007f00ff7812 */ /* 0x040fe2000788c0ff */
[----:B------:R-:W-:Y:S01]  /*3b80*/  IMAD.MOV.U32 R23, RZ, RZ, R22 ;  /* 0x000000ffff177224 */ /* 0x000fe200078e0016 */
[C---:B------:R-:W-:Y:S01]  /*3b90*/  LOP3.LUT R21, R0.reuse, 0x60, RZ, 0xc0, !PT ;  /* 0x0000006000157812 */ /* 0x040fe200078ec0ff */
[C---:B------:R-:W-:Y:S01]  /*3ba0*/  IMAD.SHL.U32 R3, R0.reuse, 0x20, RZ ;  /* 0x0000002000037824 */ /* 0x040fe200078e00ff */
[C---:B------:R-:W-:Y:S01]  /*3bb0*/  LOP3.LUT P2, RZ, R0.reuse, 0x4, RZ, 0xc0, !PT ;  /* 0x0000000400ff7812 */ /* 0x040fe2000784c0ff */
[C---:B------:R-:W-:Y:S01]  /*3bc0*/  FMUL R20, R23.reuse, 8388608 ;  /* 0x4b00000017147820 */ /* 0x040fe20000400000 */
[C---:B------:R-:W-:Y:S01]  /*3bd0*/  FSETP.GT.AND P0, PT, |R23|.reuse, 8.50705917302346158658e+37, PT ;  /* 0x7e8000001700780b */ /* 0x040fe20003f04200 */
[C---:B------:R-:W-:Y:S01]  /*3be0*/  IMAD.SHL.U32 R22, R0.reuse, 0x10, RZ ;  /* 0x0000001000167824 */ /* 0x040fe200078e00ff */
[----:B------:R-:W-:Y:S01]  /*3bf0*/  FSETP.GEU.AND P3, PT, |R23|, 1.175494350822287508e-38, PT ;  /* 0x008000001700780b */ /* 0x000fe20003f6e200 */
[----:B------:R-:W-:Y:S01]  /*3c00*/  IMAD.SHL.U32 R21, R21, 0x2, RZ ;  /* 0x0000000215157824 */ /* 0x000fe200078e00ff */
[----:B------:R-:W-:Y:S01]  /*3c10*/  FSETP.GEU.AND P1, PT, R23, 1.175494350822287508e-38, PT ;  /* 0x008000001700780b */ /* 0x000fe20003f2e000 */
[----:B------:R-:W-:Y:S01]  /*3c20*/  IMAD.SHL.U32 R26, R0, 0x4, RZ ;  /* 0x00000004001a7824 */ /* 0x000fe200078e00ff */
[----:B------:R-:W-:Y:S01]  /*3c30*/  LOP3.LUT R3, R3, 0x700, RZ, 0xc0, !PT ;  /* 0x0000070003037812 */ /* 0x000fe200078ec0ff */
[----:B------:R-:W1:Y:S01]  /*3c40*/  LDC R28, c[0x0][0x3e8] ;  /* 0x0000fa00ff1c7b82 */ /* 0x000e620000000800 */
[----:B------:R-:W-:Y:S01]  /*3c50*/  FSEL R20, R20, R23, !P1 ;  /* 0x0000001714147208 */ /* 0x000fe20004800000 */
[----:B------:R-:W2:Y:S01]  /*3c60*/  LDCU.64 UR4, c[0x0][0x3e0] ;  /* 0x00007c00ff0477ac */ /* 0x000ea20008000a00 */
[----:B------:R-:W-:-:S02]  /*3c70*/  LOP3.LUT R24, R3, 0x70, R22, 0xf8, !PT ;  /* 0x0000007003187812 */ /* 0x000fc400078ef816 */
[----:B------:R-:W-:Y:S01]  /*3c80*/  LOP3.LUT R37, R22, 0x30, RZ, 0xc0, !PT ;  /* 0x0000003016257812 */ /* 0x000fe200078ec0ff */
[----:B------:R-:W-:Y:S01]  /*3c90*/  @P0 FMUL R23, R23, 0.25 ;  /* 0x3e80000017170820 */ /* 0x000fe20000400000 */
[----:B------:R-:W-:Y:S02]  /*3ca0*/  LOP3.LUT R21, R24, R21, RZ, 0x3c, !PT ;  /* 0x0000001518157212 */ /* 0x000fe400078e3cff */
[----:B------:R-:W-:Y:S01]  /*3cb0*/  SEL R3, RZ, 0x440, !P2 ;  /* 0x00000440ff037807 */ /* 0x000fe20005000000 */
[----:B------:R-:W3:Y:S02]  /*3cc0*/  @!P4 SYNCS.CCTL.IV [UR10+0x1c00] ;  /* 0x001c0000ff00c9b1 */ /* 0x000ee4000800000a */
[----:B---3--:R-:W-:Y:S01]  /*3cd0*/  BAR.SYNC.DEFER_BLOCKING 0x0 ;  /* 0x0000000000007b1d */ /* 0x008fe20000010000 */
[----:B------:R-:W-:Y:S01]  /*3ce0*/  @!P3 FMUL R23, R23, 16777216 ;  /* 0x4b8000001717b820 */ /* 0x000fe20000400000 */
[----:B------:R-:W-:Y:S01]  /*3cf0*/  VIADD R21, R21, UR10 ;  /* 0x0000000a15157c36 */ /* 0x000fe20008000000 */
[----:B------:R-:W-:-:S03]  /*3d00*/  LOP3.LUT R26, R37, 0x1c0, R26, 0xf8, !PT ;  /* 0x000001c0251a7812 */ /* 0x000fc600078ef81a */
[----:B------:R-:W3:Y:S01]  /*3d10*/  MUFU.RCP R22, R23 ;  /* 0x0000001700167308 */ /* 0x000ee20000001000 */
[----:B------:R-:W-:Y:S01]  /*3d20*/  LOP3.LUT R3, R26, R3, RZ, 0x3c, !PT ;  /* 0x000000031a037212 */ /* 0x000fe200078e3cff */
[----:B0-----:R-:W-:Y:S01]  /*3d30*/  LDTM.16dp32bit_t0_t15.x16 R4, tmem[UR11] ;  /* 0x0000000b000479ee */ /* 0x001fe20008a00000 */
[----:B------:R-:W0:Y:S01]  /*3d40*/  LDTM.16dp32bit_t16_t31.x16 R4, tmem[UR11+0x10] ;  /* 0x0000100b000479ee */ /* 0x000e220008a20000 */
[----:B--2---:R-:W-:Y:S01]  /*3d50*/  UIMAD UR4, UR8, UR4, URZ ;  /* 0x00000004080472a4 */ /* 0x004fe2000f8e02ff */
[----:B------:R-:W2:Y:S01]  /*3d60*/  @!P4 SYNCS.CCTL.IV [UR10+0x1c08] ;  /* 0x001c0800ff00c9b1 */ /* 0x000ea2000800000a */
[----:B------:R-:W-:Y:S01]  /*3d70*/  NOP ;  /* 0x0000000000007918 */ /* 0x000fe20000000000 */
[----:B0-----:R-:W-:Y:S01]  /*3d80*/  @P0 FMUL R6, R6, 0.25 ;  /* 0x3e80000006060820 */ /* 0x001fe20000400000 */
[----:B------:R-:W-:Y:S01]  /*3d90*/  @P0 FMUL R7, R7, 0.25 ;  /* 0x3e80000007070820 */ /* 0x000fe20000400000 */
[----:B------:R-:W-:Y:S01]  /*3da0*/  @P0 FMUL R4, R4, 0.25 ;  /* 0x3e80000004040820 */ /* 0x000fe20000400000 */
[----:B------:R-:W-:Y:S01]  /*3db0*/  @P0 FMUL R5, R5, 0.25 ;  /* 0x3e80000005050820 */ /* 0x000fe20000400000 */
[----:B------:R-:W-:Y:S01]  /*3dc0*/  @P0 FMUL R8, R8, 0.25 ;  /* 0x3e80000008080820 */ /* 0x000fe20000400000 */
[----:B------:R-:W-:Y:S01]  /*3dd0*/  @P0 FMUL R9, R9, 0.25 ;  /* 0x3e80000009090820 */ /* 0x000fe20000400000 */
[----:B------:R-:W-:Y:S01]  /*3de0*/  @!P3 FMUL R6, R6, 16777216 ;  /* 0x4b8000000606b820 */ /* 0x000fe20000400000 */
[----:B------:R-:W-:Y:S01]  /*3df0*/  @!P3 FMUL R7, R7, 16777216 ;  /* 0x4b8000000707b820 */ /* 0x000fe20000400000 */
[----:B------:R-:W-:Y:S01]  /*3e00*/  @P0 FMUL R10, R10, 0.25 ;  /* 0x3e8000000a0a0820 */ /* 0x000fe20000400000 */
[----:B------:R-:W-:Y:S01]  /*3e10*/  @P0 FMUL R11, R11, 0.25 ;  /* 0x3e8000000b0b0820 */ /* 0x000fe20000400000 */
[----:B------:R-:W-:Y:S01]  /*3e20*/  @!P3 FMUL R4, R4, 16777216 ;  /* 0x4b8000000404b820 */ /* 0x000fe20000400000 */
[----:B------:R-:W-:Y:S01]  /*3e30*/  @!P3 FMUL R5, R5, 16777216 ;  /* 0x4b8000000505b820 */ /* 0x000fe20000400000 */
[----:B------:R-:W-:Y:S01]  /*3e40*/  @!P3 FMUL R8, R8, 16777216 ;  /* 0x4b8000000808b820 */ /* 0x000fe20000400000 */
[----:B------:R-:W-:Y:S01]  /*3e50*/  @!P3 FMUL R9, R9, 16777216 ;  /* 0x4b8000000909b820 */ /* 0x000fe20000400000 */
[C---:B---3--:R-:W-:Y:S01]  /*3e60*/  FMUL R6, R22.reuse, R6 ;  /* 0x0000000616067220 */ /* 0x048fe20000400000 */
[----:B------:R-:W-:Y:S01]  /*3e70*/  FMUL R7, R22, R7 ;  /* 0x0000000716077220 */ /* 0x000fe20000400000 */
[----:B------:R-:W-:Y:S01]  /*3e80*/  @!P3 FMUL R10, R10, 16777216 ;  /* 0x4b8000000a0ab820 */ /* 0x000fe20000400000 */
[----:B------:R-:W-:Y:S01]  /*3e90*/  @!P3 FMUL R11, R11, 16777216 ;  /* 0x4b8000000b0bb820 */ /* 0x000fe20000400000 */
[C---:B------:R-:W-:Y:S01]  /*3ea0*/  FMUL R4, R22.reuse, R4 ;  /* 0x0000000416047220 */ /* 0x040fe20000400000 */
[C---:B------:R-:W-:Y:S01]  /*3eb0*/  FMUL R5, R22.reuse, R5 ;  /* 0x0000000516057220 */ /* 0x040fe20000400000 */
[C---:B------:R-:W-:Y:S01]  /*3ec0*/  FMUL R8, R22.reuse, R8 ;  /* 0x0000000816087220 */ /* 0x040fe20000400000 */
[----:B------:R-:W-:Y:S01]  /*3ed0*/  FMUL R9, R22, R9 ;  /* 0x0000000916097220 */ /* 0x000fe20000400000 */
[----:B------:R-:W-:Y:S01]  /*3ee0*/  @P0 FMUL R12, R12, 0.25 ;  /* 0x3e8000000c0c0820 */ /* 0x000fe20000400000 */
[----:B------:R-:W-:Y:S01]  /*3ef0*/  @P0 FMUL R13, R13, 0.25 ;  /* 0x3e8000000d0d0820 */ /* 0x000fe20000400000 */
[----:B------:R-:W-:Y:S01]  /*3f00*/  @P0 FMUL R14, R14, 0.25 ;  /* 0x3e8000000e0e0820 */ /* 0x000fe20000400000 */
[----:B------:R-:W-:Y:S01]  /*3f10*/  @P0 FMUL R15, R15, 0.25 ;  /* 0x3e8000000f0f0820 */ /* 0x000fe20000400000 */
[----:B------:R-:W-:Y:S01]  /*3f20*/  @P0 FMUL R16, R16, 0.25 ;  /* 0x3e80000010100820 */ /* 0x000fe20000400000 */
[----:B------:R-:W-:Y:S01]  /*3f30*/  @P0 FMUL R17, R17, 0.25 ;  /* 0x3e80000011110820 */ /* 0x000fe20000400000 */
[C---:B------:R-:W-:Y:S01]  /*3f40*/  FMUL R10, R22.reuse, R10 ;  /* 0x0000000a160a7220 */ /* 0x040fe20000400000 */
[----:B------:R-:W-:Y:S01]  /*3f50*/  FMUL R11, R22, R11 ;  /* 0x0000000b160b7220 */ /* 0x000fe20000400000 */
[----:B------:R-:W-:Y:S01]  /*3f60*/  F2FP.SATFINITE.E4M3.F32.PACK_AB_MERGE_C R6, R7, R6, RZ ;  /* 0x000000060706723e */ /* 0x000fe200048070ff */
[----:B------:R-:W-:Y:S01]  /*3f70*/  @!P3 FMUL R12, R12, 16777216 ;  /* 0x4b8000000c0cb820 */ /* 0x000fe20000400000 */
[----:B------:R-:W-:Y:S01]  /*3f80*/  F2FP.SATFINITE.E4M3.F32.PACK_AB_MERGE_C R4, R5, R4, RZ ;  /* 0x000000040504723e */ /* 0x000fe200048070ff */
[----:B------:R-:W-:Y:S01]  /*3f90*/  @!P3 FMUL R13, R13, 16777216 ;  /* 0x4b8000000d0db820 */ /* 0x000fe20000400000 */
[----:B------:R-:W-:Y:S01]  /*3fa0*/  @!P3 FMUL R14, R14, 16777216 ;  /* 0x4b8000000e0eb820 */ /* 0x000fe20000400000 */
[----:B------:R-:W-:Y:S01]  /*3fb0*/  @!P3 FMUL R15, R15, 16777216 ;  /* 0x4b8000000f0fb820 */ /* 0x000fe20000400000 */
[----:B------:R-:W-:Y:S01]  /*3fc0*/  F2FP.SATFINITE.E4M3.F32.PACK_AB_MERGE_C R8, R9, R8, RZ ;  /* 0x000000080908723e */ /* 0x000fe200048070ff */
[----:B------:R-:W-:Y:S01]  /*3fd0*/  @!P3 FMUL R16, R16, 16777216 ;  /* 0x4b8000001010b820 */ /* 0x000fe20000400000 */
[----:B------:R-:W-:Y:S01]  /*3fe0*/  @!P3 FMUL R17, R17, 16777216 ;  /* 0x4b8000001111b820 */ /* 0x000fe20000400000 */
[----:B------:R-:W-:Y:S01]  /*3ff0*/  LOP3.LUT R6, R6, 0xffff, RZ, 0xc0, !PT ;  /* 0x0000ffff06067812 */ /* 0x000fe200078ec0ff */
[C---:B------:R-:W-:Y:S01]  /*4000*/  FMUL R12, R22.reuse, R12 ;  /* 0x0000000c160c7220 */ /* 0x040fe20000400000 */
[----:B------:R-:W-:Y:S01]  /*4010*/  F2FP.SATFINITE.E4M3.F32.PACK_AB_MERGE_C R10, R11, R10, RZ ;  /* 0x0000000a0b0a723e */ /* 0x000fe200048070ff */
[----:B------:R-:W-:Y:S01]  /*4020*/  FMUL R13, R22, R13 ;  /* 0x0000000d160d7220 */ /* 0x000fe20000400000 */
[----:B------:R-:W-:Y:S01]  /*4030*/  LOP3.LUT R7, R4, 0xffff, RZ, 0xc0, !PT ;  /* 0x0000ffff04077812 */ /* 0x000fe200078ec0ff */
[C---:B------:R-:W-:Y:S01]  /*4040*/  FMUL R14, R22.reuse, R14 ;  /* 0x0000000e160e7220 */ /* 0x040fe20000400000 */
[----:B------:R-:W-:Y:S01]  /*4050*/  FMUL R15, R22, R15 ;  /* 0x0000000f160f7220 */ /* 0x000fe20000400000 */
[----:B------:R-:W-:Y:S01]  /*4060*/  LOP3.LUT R11, R8, 0xffff, RZ, 0xc0, !PT ;  /* 0x0000ffff080b7812 */ /* 0x000fe200078ec0ff */
[C---:B------:R-:W-:Y:S01]  /*4070*/  FMUL R16, R22.reuse, R16 ;  /* 0x0000001016107220 */ /* 0x040fe20000400000 */
[----:B------:R-:W-:Y:S01]  /*4080*/  FMUL R17, R22, R17 ;  /* 0x0000001116117220 */ /* 0x000fe20000400000 */
[--C-:B------:R-:W-:Y:S01]  /*4090*/  SHF.R.U32.HI R5, RZ, 0x8, R6.reuse ;  /* 0x00000008ff057819 */ /* 0x100fe20000011606 */
[----:B------:R-:W-:Y:S01]  /*40a0*/  @P0 FMUL R18, R18, 0.25 ;  /* 0x3e80000012120820 */ /* 0x000fe20000400000 */
[----:B------:R-:W-:Y:S01]  /*40b0*/  SHF.R.U32.HI R4, RZ, 0x8, R7 ;  /* 0x00000008ff047819 */ /* 0x000fe20000011607 */
[----:B------:R-:W-:Y:S01]  /*40c0*/  @P0 FMUL R19, R19, 0.25 ;  /* 0x3e80000013130820 */ /* 0x000fe20000400000 */
[----:B------:R-:W-:Y:S01]  /*40d0*/  PRMT R6, R7, 0x3340, R6 ;  /* 0x0000334007067816 */ /* 0x000fe20000000006 */
[----:B------:R-:W-:Y:S01]  /*40e0*/  @!P3 FMUL R18, R18, 16777216 ;  /* 0x4b8000001212b820 */ /* 0x000fe20000400000 */
[----:B------:R-:W-:Y:S01]  /*40f0*/  PRMT R7, R11, 0x3340, R0 ;  /* 0x000033400b077816 */ /* 0x000fe20000000000 */
[----:B------:R-:W-:Y:S01]  /*4100*/  @!P3 FMUL R19, R19, 16777216 ;  /* 0x4b8000001313b820 */ /* 0x000fe20000400000 */
[----:B------:R-:W-:Y:S01]  /*4110*/  F2FP.SATFINITE.E4M3.F32.PACK_AB_MERGE_C R12, R13, R12, RZ ;  /* 0x0000000c0d0c723e */ /* 0x000fe200048070ff */
[----:B------:R-:W-:Y:S01]  /*4120*/  VIADD R13, R20, 0xc0cafb0d ;  /* 0xc0cafb0d140d7836 */ /* 0x000fe20000000000 */
[----:B------:R-:W-:Y:S01]  /*4130*/  F2FP.SATFINITE.E4M3.F32.PACK_AB_MERGE_C R14, R15, R14, RZ ;  /* 0x0000000e0f0e723e */ /* 0x000fe200048070ff */
[C---:B------:R-:W-:Y:S01]  /*4140*/  FMUL R18, R22.reuse, R18 ;  /* 0x0000001216127220 */ /* 0x040fe20000400000 */
[----:B------:R-:W-:Y:S01]  /*4150*/  F2FP.SATFINITE.E4M3.F32.PACK_AB_MERGE_C R16, R17, R16, RZ ;  /* 0x000000101110723e */ /* 0x000fe200048070ff */
[----:B------:R-:W-:Y:S01]  /*4160*/  FMUL R19, R22, R19 ;  /* 0x0000001316137220 */ /* 0x000fe20000400000 */
[----:B------:R-:W-:-:S02]  /*4170*/  LOP3.LUT R4, R4, 0xffff, RZ, 0xc0, !PT ;  /* 0x0000ffff04047812 */ /* 0x000fc400078ec0ff */
[----:B------:R-:W-:Y:S02]  /*4180*/  LOP3.LUT R5, R5, 0xffff, RZ, 0xc0, !PT ;  /* 0x0000ffff05057812 */ /* 0x000fe400078ec0ff */
[----:B------:R-:W-:Y:S02]  /*4190*/  PRMT R9, R6, 0x5410, R7 ;  /* 0x0000541006097816 */ /* 0x000fe40000000007 */
[----:B------:R-:W-:Y:S02]  /*41a0*/  LOP3.LUT R12, R12, 0xffff, RZ, 0xc0, !PT ;  /* 0x0000ffff0c0c7812 */ /* 0x000fe400078ec0ff */
[----:B------:R-:W-:Y:S02]  /*41b0*/  LOP3.LUT R7, R14, 0xffff, RZ, 0xc0, !PT ;  /* 0x0000ffff0e077812 */ /* 0x000fe400078ec0ff */
[----:B------:R-:W-:Y:S02]  /*41c0*/  LOP3.LUT R17, R16, 0xffff, RZ, 0xc0, !PT ;  /* 0x0000ffff10117812 */ /* 0x000fe400078ec0ff */
[----:B------:R-:W-:-:S02]  /*41d0*/  PRMT R8, R4, 0x3340, R5 ;  /* 0x0000334004087816 */ /* 0x000fc40000000005 */
[----:B------:R-:W-:Y:S02]  /*41e0*/  LOP3.LUT R13, R13, 0xff800000, RZ, 0xc0, !PT ;  /* 0xff8000000d0d7812 */ /* 0x000fe400078ec0ff */
[----:B------:R-:W-:Y:S02]  /*41f0*/  SHF.R.U32.HI R4, RZ, 0x8, R11 ;  /* 0x00000008ff047819 */ /* 0x000fe4000001160b */
[----:B------:R-:W-:Y:S02]  /*4200*/  SHF.R.U32.HI R5, RZ, 0x8, R12 ;  /* 0x00000008ff057819 */ /* 0x000fe4000001160c */
[--C-:B------:R-:W-:Y:S02]  /*4210*/  SHF.R.U32.HI R6, RZ, 0x8, R7.reuse ;  /* 0x00000008ff067819 */ /* 0x100fe40000011607 */
[----:B------:R-:W-:Y:S02]  /*4220*/  PRMT R14, R12, 0x3340, R7 ;  /* 0x000033400c0e7816 */ /* 0x000fe40000000007 */
[----:B------:R-:W-:-:S02]  /*4230*/  SHF.R.U32.HI R7, RZ, 0x8, R17 ;  /* 0x00000008ff077819 */ /* 0x000fc40000011611 */
[----:B------:R-:W-:Y:S01]  /*4240*/  LOP3.LUT R11, R4, 0xffff, RZ, 0xc0, !PT ;  /* 0x0000ffff040b7812 */ /* 0x000fe200078ec0ff */
[----:B------:R-:W-:Y:S01]  /*4250*/  IMAD.IADD R4, R20, 0x1, -R13 ;  /* 0x0000000114047824 */ /* 0x000fe200078e0a0d */
[----:B------:R-:W-:Y:S02]  /*4260*/  LOP3.LUT R5, R5, 0xffff, RZ, 0xc0, !PT ;  /* 0x0000ffff05057812 */ /* 0x000fe400078ec0ff */
[----:B------:R-:W-:Y:S01]  /*4270*/  LOP3.LUT R6, R6, 0xffff, RZ, 0xc0, !PT ;  /* 0x0000ffff06067812 */ /* 0x000fe200078ec0ff */
[----:B------:R-:W-:Y:S01]  /*4280*/  FADD R12, R4, -1 ;  /* 0xbf800000040c7421 */ /* 0x000fe20000000000 */
[----:B------:R-:W-:Y:S01]  /*4290*/  LOP3.LUT R7, R7, 0xffff, RZ, 0xc0, !PT ;  /* 0x0000ffff07077812 */ /* 0x000fe200078ec0ff */
[----:B------:R-:W-:Y:S01]  /*42a0*/  IMAD.SHL.U32 R4, R0, 0x40, RZ ;  /* 0x0000004000047824 */ /* 0x000fe200078e00ff */
[----:B------:R-:W-:Y:S01]  /*42b0*/  PRMT R6, R5, 0x3340, R6 ;  /* 0x0000334005067816 */ /* 0x000fe20000000006 */
[----:B------:R-:W-:Y:S01]  /*42c0*/  IMAD.MOV.U32 R5, RZ, RZ, 0x3dc6b27f ;  /* 0x3dc6b27fff057424 */ /* 0x000fe200078e00ff */
[----:B------:R-:W-:-:S02]  /*42d0*/  PRMT R11, R11, 0x3340, R0 ;  /* 0x000033400b0b7816 */ /* 0x000fc40000000000 */
[----:B------:R-:W-:Y:S01]  /*42e0*/  F2FP.SATFINITE.E4M3.F32.PACK_AB_MERGE_C R18, R19, R18, RZ ;  /* 0x000000121312723e */ /* 0x000fe200048070ff */
[C---:B------:R-:W-:Y:S01]  /*42f0*/  FFMA.FTZ R5, R12.reuse, R5, -0.16845393180847167969 ;  /* 0xbe2c7f300c057423 */ /* 0x040fe20000010005 */
[--C-:B------:R-:W-:Y:S02]  /*4300*/  PRMT R15, R17, 0x3340, R0.reuse ;  /* 0x00003340110f7816 */ /* 0x100fe40000000000 */
[----:B------:R-:W-:Y:S01]  /*4310*/  PRMT R7, R7, 0x3340, R0 ;  /* 0x0000334007077816 */ /* 0x000fe20000000000 */
[----:B------:R-:W-:Y:S01]  /*4320*/  FFMA.FTZ R5, R12, R5, 0.1716887056827545166 ;  /* 0x3e2fcf2a0c057423 */ /* 0x000fe20000010005 */
[----:B------:R-:W-:Y:S02]  /*4330*/  LOP3.LUT R10, R10, 0xffff, RZ, 0xc0, !PT ;  /* 0x0000ffff0a0a7812 */ /* 0x000fe400078ec0ff */
[----:B------:R-:W-:Y:S01]  /*4340*/  PRMT R11, R8, 0x5410, R11 ;  /* 0x00005410080b7816 */ /* 0x000fe2000000000b */
[----:B------:R-:W-:Y:S01]  /*4350*/  FFMA.FTZ R5, R12, R5, -0.17900948226451873779 ;  /* 0xbe374e430c057423 */ /* 0x000fe20000010005 */
[----:B------:R-:W-:-:S02]  /*4360*/  PRMT R15, R14, 0x5410, R15 ;  /* 0x000054100e0f7816 */ /* 0x000fc4000000000f */
[----:B------:R-:W-:Y:S01]  /*4370*/  PRMT R7, R6, 0x5410, R7 ;  /* 0x0000541006077816 */ /* 0x000fe20000000007 */
[----:B------:R-:W-:Y:S01]  /*4380*/  FFMA.FTZ R5, R12, R5, 0.20512372255325317383 ;  /* 0x3e520bf40c057423 */ /* 0x000fe20000010005 */
[----:B------:R-:W-:Y:S02]  /*4390*/  LOP3.LUT R18, R18, 0xffff, RZ, 0xc0, !PT ;  /* 0x0000ffff12127812 */ /* 0x000fe400078ec0ff */
[--C-:B------:R-:W-:Y:S02]  /*43a0*/  PRMT R8, R9, 0x4210, R10.reuse ;  /* 0x0000421009087816 */ /* 0x100fe4000000000a */
[----:B------:R-:W-:Y:S02]  /*43b0*/  PRMT R9, R11, 0x5210, R10 ;  /* 0x000052100b097816 */ /* 0x000fe4000000000a */
[--C-:B------:R-:W-:Y:S02]  /*43c0*/  PRMT R10, R15, 0x4210, R18.reuse ;  /* 0x000042100f0a7816 */ /* 0x100fe40000000012 */
[----:B------:R-:W-:-:S02]  /*43d0*/  PRMT R11, R7, 0x5210, R18 ;  /* 0x00005210070b7816 */ /* 0x000fc40000000012 */
[----:B------:R-:W-:Y:S02]  /*43e0*/  LOP3.LUT R4, R4, 0x200, RZ, 0xc0, !PT ;  /* 0x0000020004047812 */ /* 0x000fe400078ec0ff */
[----:B------:R-:W-:Y:S01]  /*43f0*/  SHF.R.U32.HI R14, RZ, 0x2, R0 ;  /* 0x00000002ff0e7819 */ /* 0x000fe20000011600 */
[----:B--2---:R0:W-:Y:S01]  /*4400*/  STSM.16.M88.4 [R21], R8 ;  /* 0x0000000815007844 */ /* 0x0041e20000000200 */
[----:B------:R-:W-:Y:S01]  /*4410*/  IADD3 R4, PT, PT, R3, UR10, R4 ;  /* 0x0000000a03047c10 */ /* 0x000fe2000fffe004 */
[----:B------:R-:W-:Y:S01]  /*4420*/  FFMA.FTZ R3, R12, R5, -0.24046532809734344482 ;  /* 0xbe763c8b0c037423 */ /* 0x000fe20000010005 */
[----:B------:R-:W-:Y:S01]  /*4430*/  LOP3.LUT R17, R14, 0x18, RZ, 0xc0, !PT ;  /* 0x000000180e117812 */ /* 0x000fe200078ec0ff */
[----:B------:R-:W-:Y:S01]  /*4440*/  BAR.SYNC.DEFER_BLOCKING 0x0 ;  /* 0x0000000000007b1d */ /* 0x000fe20000010000 */
[----:B------:R-:W-:Y:S01]  /*4450*/  ISETP.GE.U32.AND P0, PT, R20, 0x7f800000, PT ;  /* 0x7f8000001400780c */ /* 0x000fe20003f06070 */
[----:B------:R-:W-:Y:S01]  /*4460*/  FFMA.FTZ R3, R12, R3, 0.28857114911079406738 ;  /* 0x3e93bf990c037423 */ /* 0x000fe20000010003 */
[----:B------:R-:W-:-:S03]  /*4470*/  I2FP.F32.S32 R13, R13 ;  /* 0x0000000d000d7245 */ /* 0x000fc60000201400 */
[----:B------:R-:W-:-:S04]  /*4480*/  FFMA.FTZ R3, R12, R3, -0.36067417263984680176 ;  /* 0xbeb8aa490c037423 */ /* 0x000fc80000010003 */
[----:B------:R-:W-:Y:S01]  /*4490*/  FFMA.FTZ R3, R12, R3, 0.48089820146560668945 ;  /* 0x3ef6384a0c037423 */ /* 0x000fe20000010003 */
[----:B0-----:R-:W-:-:S03]  /*44a0*/  FSEL R8, RZ, -23, P1 ;  /* 0xc1b80000ff087808 */ /* 0x001fc60000800000 */
[C---:B------:R-:W-:Y:S01]  /*44b0*/  FFMA.FTZ R15, R12.reuse, R3, -0.72134751081466674805 ;  /* 0xbf38aa3b0c0f7423 */ /* 0x040fe20000010003 */
[--C-:B------:R-:W-:Y:S02]  /*44c0*/  LOP3.LUT R3, R17, 0x1f, R0.reuse, 0xf8, !PT ;  /* 0x0000001f11037812 */ /* 0x100fe400078ef800 */
[----:B------:R-:W-:Y:S01]  /*44d0*/  SHF.R.U32.HI R11, RZ, 0x6, R0 ;  /* 0x00000006ff0b7819 */ /* 0x000fe20000011600 */
[C---:B------:R-:W-:Y:S01]  /*44e0*/  FMUL R15, R12.reuse, R15 ;  /* 0x0000000f0c0f7220 */ /* 0x040fe20000400000 */
[----:B------:R-:W-:Y:S01]  /*44f0*/  FFMA.FTZ R8, R13, 1.1920928955078125e-07, R8 ;  /* 0x340000000d087823 */ /* 0x000fe20000010008 */
[----:B------:R-:W-:Y:S01]  /*4500*/  IMAD.SHL.U32 R9, R3, 0x8, RZ ;  /* 0x0000000803097824 */ /* 0x000fe200078e00ff */
[----:B------:R-:W-:Y:S01]  /*4510*/  SGXT.U32 R11, R11, 0x1 ;  /* 0x000000010b0b781a */ /* 0x000fe20000000000 */
[----:B------:R-:W-:Y:S01]  /*4520*/  FMUL R15, R12, R15 ;  /* 0x0000000f0c0f7220 */ /* 0x000fe20000400000 */
[----:B------:R-:W-:Y:S01]  /*4530*/  FSETP.NEU.AND P1, PT, R20, RZ, PT ;  /* 0x000000ff1400720b */ /* 0x000fe20003f2d000 */
[----:B------:R-:W0:Y:S01]  /*4540*/  LDSM.16.M88.4 R4, [R4] ;  /* 0x000000000404783b */ /* 0x000e220000000200 */
[----:B------:R-:W-:Y:S01]  /*4550*/  LOP3.LUT R10, R9, 0xc0, RZ, 0xc0, !PT ;  /* 0x000000c0090a7812 */ /* 0x000fe200078ec0ff */
[----:B------:R-:W-:Y:S01]  /*4560*/  FFMA.FTZ R15, R12, 1.4426950216293334961, R15 ;  /* 0x3fb8aa3b0c0f7823 */ /* 0x000fe2000001000f */
[----:B------:R-:W-:Y:S01]  /*4570*/  @P0 IMAD.MOV.U32 R9, RZ, RZ, 0x7f800000 ;  /* 0x7f800000ff090424 */ /* 0x000fe200078e00ff */
[----:B------:R-:W-:Y:S01]  /*4580*/  LEA.HI R21, R0, 0x1e, RZ, 0x1a ;  /* 0x0000001e00157811 */ /* 0x000fe200078fd0ff */
[----:B-1----:R-:W-:-:S02]  /*4590*/  IMAD R11, R11, R28, RZ ;  /* 0x0000001c0b0b7224 */ /* 0x002fc400078e02ff */
[----:B------:R-:W-:Y:S01]  /*45a0*/  FADD R15, R8, R15 ;  /* 0x0000000f080f7221 */ /* 0x000fe20000000000 */
[----:B------:R-:W-:Y:S01]  /*45b0*/  @P0 FFMA.FTZ R15, R20, R9, +INF ;  /* 0x7f800000140f0423 */ /* 0x000fe20000010009 */
[----:B------:R-:W-:Y:S01]  /*45c0*/  IADD3 R37, PT, PT, R10, UR10, R37 ;  /* 0x0000000a0a257c10 */ /* 0x000fe2000fffe025 */
[----:B------:R-:W-:Y:S01]  /*45d0*/  IMAD R13, R28, 0x2, R11 ;  /* 0x000000021c0d7824 */ /* 0x000fe200078e020b */
[----:B------:R-:W1:Y:S01]  /*45e0*/  LDC.64 R8, c[0x0][0x398] ;  /* 0x0000e600ff087b82 */ /* 0x000e620000000a00 */
[----:B------:R-:W-:Y:S01]  /*45f0*/  IMAD R10, R21, R28, RZ ;  /* 0x0000001c150a7224 */ /* 0x000fe200078e02ff */
[----:B------:R-:W-:Y:S01]  /*4600*/  FSEL R15, R15, -INF , P1 ;  /* 0xff8000000f0f7808 */ /* 0x000fe20000800000 */
[----:B------:R-:W-:-:S04]  /*4610*/  IMAD.SHL.U32 R3, R3, 0x10, RZ ;  /* 0x0000001003037824 */ /* 0x000fc800078e00ff */
[----:B------:R-:W-:Y:S01]  /*4620*/  FFMA R36, R15, 0.69314718246459960938, R36 ;  /* 0x3f3172180f247823 */ /* 0x000fe20000000024 */
[----:B------:R-:W-:-:S04]  /*4630*/  IMAD R15, R28, 0x2, R13 ;  /* 0x000000021c0f7824 */ /* 0x000fc800078e020d */
[----:B------:R-:W-:-:S04]  /*4640*/  IMAD R17, R28, 0x2, R15 ;  /* 0x000000021c117824 */ /* 0x000fc800078e020f */
[----:B------:R-:W-:-:S04]  /*4650*/  IMAD R19, R28, 0x2, R17 ;  /* 0x000000021c137824 */ /* 0x000fc800078e0211 */
[----:B------:R-:W-:-:S04]  /*4660*/  IMAD R21, R28, 0x2, R19 ;  /* 0x000000021c157824 */ /* 0x000fc800078e0213 */
[----:B------:R-:W-:-:S04]  /*4670*/  IMAD R23, R28, 0x2, R21 ;  /* 0x000000021c177824 */ /* 0x000fc800078e0215 */
[C---:B------:R-:W-:Y:S01]  /*4680*/  IMAD R25, R28.reuse, 0x4, R23 ;  /* 0x000000041c197824 */ /* 0x040fe200078e0217 */
[C---:B0-----:R-:W-:Y:S02]  /*4690*/  PRMT R49, R5.reuse, 0x7770, RZ ;  /* 0x0000777005317816 */ /* 0x041fe400000000ff */
[C---:B------:R-:W-:Y:S01]  /*46a0*/  PRMT R47, R5.reuse, 0x7771, RZ ;  /* 0x00007771052f7816 */ /* 0x040fe200000000ff */
[----:B------:R-:W-:Y:S01]  /*46b0*/  IMAD R27, R28, 0x2, R25 ;  /* 0x000000021c1b7824 */ /* 0x000fe200078e0219 */
[C---:B------:R-:W-:Y:S02]  /*46c0*/  PRMT R45, R5.reuse, 0x7772, RZ ;  /* 0x00007772052d7816 */ /* 0x040fe400000000ff */
[----:B------:R-:W-:Y:S01]  /*46d0*/  PRMT R59, R5, 0x7773, RZ ;  /* 0x00007773053b7816 */ /* 0x000fe200000000ff */
[----:B------:R-:W-:Y:S01]  /*46e0*/  IMAD R5, R2, UR5, RZ ;  /* 0x0000000502057c24 */ /* 0x000fe2000f8e02ff */
[C---:B------:R-:W-:Y:S01]  /*46f0*/  PRMT R67, R7.reuse, 0x7770, RZ ;  /* 0x0000777007437816 */ /* 0x040fe200000000ff */
[----:B------:R-:W-:Y:S01]  /*4700*/  USHF.R.S32.HI UR5, URZ, 0x1f, UR4 ;  /* 0x0000001fff057899 */ /* 0x000fe20008011404 */
[C---:B------:R-:W-:Y:S01]  /*4710*/  PRMT R65, R7.reuse, 0x7771, RZ ;  /* 0x0000777107417816 */ /* 0x040fe200000000ff */
[----:B------:R-:W-:Y:S01]  /*4720*/  IMAD R29, R28, 0x2, R27 ;  /* 0x000000021c1d7824 */ /* 0x000fe200078e021b */
[----:B------:R-:W-:-:S02]  /*4730*/  PRMT R63, R7, 0x7772, RZ ;  /* 0x00007772073f7816 */ /* 0x000fc400000000ff */
[----:B------:R-:W-:Y:S01]  /*4740*/  PRMT R69, R7, 0x7773, RZ ;  /* 0x0000777307457816 */ /* 0x000fe200000000ff */
[----:B------:R-:W-:Y:S01]  /*4750*/  IMAD R31, R28, 0x2, R29 ;  /* 0x000000021c1f7824 */ /* 0x000fe200078e021d */
[----:B------:R-:W-:Y:S02]  /*4760*/  LEA.HI R7, R0, 0xe, RZ, 0x1a ;  /* 0x0000000e00077811 */ /* 0x000fe400078fd0ff */
[----:B------:R-:W-:Y:S01]  /*4770*/  PRMT R41, R4, 0x7770, RZ ;  /* 0x0000777004297816 */ /* 0x000fe200000000ff */
[----:B------:R-:W-:Y:S01]  /*4780*/  IMAD R33, R28, 0x2, R31 ;  /* 0x000000021c217824 */ /* 0x000fe200078e021f */
[C---:B------:R-:W-:Y:S01]  /*4790*/  PRMT R39, R4.reuse, 0x7771, RZ ;  /* 0x0000777104277816 */ /* 0x040fe200000000ff */
[----:B------:R-:W-:Y:S01]  /*47a0*/  IMAD R7, R7, R28, RZ ;  /* 0x0000001c07077224 */ /* 0x000fe200078e02ff */
[----:B------:R-:W-:Y:S01]  /*47b0*/  PRMT R43, R4, 0x7772, RZ ;  /* 0x00007772042b7816 */ /* 0x000fe200000000ff */
[----:B------:R-:W-:Y:S01]  /*47c0*/  IMAD R38, R28, 0x2, R33 ;  /* 0x000000021c267824 */ /* 0x000fe200078e0221 */
[----:B------:R-:W-:-:S02]  /*47d0*/  PRMT R51, R4, 0x7773, RZ ;  /* 0x0000777304337816 */ /* 0x000fc400000000ff */
[----:B-1----:R-:W-:Y:S01]  /*47e0*/  IADD3 R34, P0, P1, R5, UR4, R8 ;  /* 0x0000000405227c10 */ /* 0x002fe2000f91e008 */
[----:B------:R-:W-:Y:S01]  /*47f0*/  IMAD R40, R28, 0x2, R38 ;  /* 0x000000021c287824 */ /* 0x000fe200078e0226 */
[----:B------:R-:W-:Y:S01]  /*4800*/  SHF.R.S32.HI R4, RZ, 0x1f, R5 ;  /* 0x0000001fff047819 */ /* 0x000fe20000011405 */
[----:B------:R-:W0:Y:S01]  /*4810*/  LDCU UR4, c[0x0][0x3ec] ;  /* 0x00007d80ff0477ac */ /* 0x000e220008000800 */
[----:B------:R-:W-:Y:S02]  /*4820*/  PRMT R57, R6, 0x7770, RZ ;  /* 0x0000777006397816 */ /* 0x000fe400000000ff */
[----:B------:R-:W-:Y:S02]  /*4830*/  IADD3.X R35, PT, PT, R4, UR5, R9, P0, P1 ;  /* 0x0000000504237c10 */ /* 0x000fe400087e2409 */
[C---:B------:R-:W-:Y:S02]  /*4840*/  PRMT R55, R6.reuse, 0x7771, RZ ;  /* 0x0000777106377816 */ /* 0x040fe400000000ff */
[----:B------:R-:W-:-:S02]  /*4850*/  PRMT R53, R6, 0x7772, RZ ;  /* 0x0000777206357816 */ /* 0x000fc400000000ff */
[----:B------:R-:W-:Y:S02]  /*4860*/  PRMT R61, R6, 0x7773, RZ ;  /* 0x00007773063d7816 */ /* 0x000fe400000000ff */
[-C--:B------:R-:W-:Y:S02]  /*4870*/  IADD3 R4, P0, PT, R11, R34.reuse, RZ ;  /* 0x000000220b047210 */ /* 0x080fe40007f1e0ff */
[CC--:B------:R-:W-:Y:S02]  /*4880*/  IADD3 R8, P2, PT, R10.reuse, R34.reuse, RZ ;  /* 0x000000220a087210 */ /* 0x0c0fe40007f5e0ff */
[----:B------:R-:W-:Y:S02]  /*4890*/  IADD3 R6, P1, PT, R7, R34, RZ ;  /* 0x0000002207067210 */ /* 0x000fe40007f3e0ff */
[-C--:B------:R-:W-:Y:S01]  /*48a0*/  LEA.HI.X.SX32 R5, R11, R35.reuse, 0x1, P0 ;  /* 0x000000230b057211 */ /* 0x080fe200000f0eff */
[----:B0-----:R-:W-:Y:S01]  /*48b0*/  UIMAD UR4, UR8, UR4, URZ ;  /* 0x00000004080472a4 */ /* 0x001fe2000f8e02ff */
[----:B------:R-:W-:-:S02]  /*48c0*/  LEA.HI.X.SX32 R9, R10, R35, 0x1, P2 ;  /* 0x000000230a097211 */ /* 0x000fc400010f0eff */
[-C--:B------:R-:W-:Y:S01]  /*48d0*/  LEA.HI.X.SX32 R7, R7, R35.reuse, 0x1, P1 ;  /* 0x0000002307077211 */ /* 0x080fe200008f0eff */
[----:B------:R-:W-:Y:S01]  /*48e0*/  STG.E.U8 desc[UR22][R4.64], R41 ;  /* 0x0000002904007986 */ /* 0x000fe2000c101116 */
[-C--:B------:R-:W-:Y:S01]  /*48f0*/  IADD3 R10, P0, PT, R13, R34.reuse, RZ ;  /* 0x000000220d0a7210 */ /* 0x080fe20007f1e0ff */
[----:B------:R-:W-:Y:S01]  /*4900*/  USHF.L.U32 UR6, UR4, 0x2, URZ ;  /* 0x0000000204067899 */ /* 0x000fe200080006ff */
[-C--:B------:R-:W-:Y:S01]  /*4910*/  IADD3 R12, P1, PT, R15, R34.reuse, RZ ;  /* 0x000000220f0c7210 */ /* 0x080fe20007f3e0ff */
[----:B------:R-:W-:Y:S01]  /*4920*/  UIMAD.WIDE UR4, UR4, 0x4, URZ ;  /* 0x00000004040478a5 */ /* 0x000fe2000f8e02ff */
[----:B------:R-:W-:Y:S02]  /*4930*/  IADD3 R14, P2, PT, R17, R34, RZ ;  /* 0x00000022110e7210 */ /* 0x000fe40007f5e0ff */
[-C--:B------:R-:W-:Y:S02]  /*4940*/  LEA.HI.X.SX32 R11, R13, R35.reuse, 0x1, P0 ;  /* 0x000000230d0b7211 */ /* 0x080fe400000f0eff */
[----:B------:R-:W-:-:S02]  /*4950*/  LEA.HI.X.SX32 R13, R15, R35, 0x1, P1 ;  /* 0x000000230f0d7211 */ /* 0x000fc400008f0eff */
[-C--:B------:R-:W-:Y:S01]  /*4960*/  IADD3 R16, P0, PT, R19, R34.reuse, RZ ;  /* 0x0000002213107210 */ /* 0x080fe20007f1e0ff */
[----:B------:R-:W-:Y:S01]  /*4970*/  STG.E.U8 desc[UR22][R10.64], R39 ;  /* 0x000000270a007986 */ /* 0x000fe2000c101116 */
[-C--:B------:R-:W-:Y:S02]  /*4980*/  LEA.HI.X.SX32 R15, R17, R35.reuse, 0x1, P2 ;  /* 0x00000023110f7211 */ /* 0x080fe400010f0eff */
[-C--:B------:R-:W-:Y:S01]  /*4990*/  IADD3 R18, P1, PT, R21, R34.reuse, RZ ;  /* 0x0000002215127210 */ /* 0x080fe20007f3e0ff */
[----:B------:R-:W-:Y:S01]  /*49a0*/  STG.E.U8 desc[UR22][R12.64], R43 ;  /* 0x0000002b0c007986 */ /* 0x000fe2000c101116 */
[----:B------:R-:W-:Y:S02]  /*49b0*/  IADD3 R20, P2, PT, R23, R34, RZ ;  /* 0x0000002217147210 */ /* 0x000fe40007f5e0ff */
[-C--:B------:R-:W-:Y:S01]  /*49c0*/  LEA.HI.X.SX32 R17, R19, R35.reuse, 0x1, P0 ;  /* 0x0000002313117211 */ /* 0x080fe200000f0eff */
[----:B------:R-:W-:Y:S01]  /*49d0*/  STG.E.U8 desc[UR22][R14.64], R51 ;  /* 0x000000330e007986 */ /* 0x000fe2000c101116 */
        /* <DEDUP_REMOVED lines=11> */
[----:B------:R0:W-:Y:S01]  /*4a90*/  STG.E.U8 desc[UR22][R6.64], R59 ;  /* 0x0000003b06007986 */ /* 0x0001e2000c101116 */
[-C--:B------:R-:W-:Y:S02]  /*4aa0*/  LEA.HI.X.SX32 R27, R29, R35.reuse, 0x1, P2 ;  /* 0x000000231d1b7211 */ /* 0x080fe400010f0eff */
[-C--:B------:R-:W-:Y:S01]  /*4ab0*/  IADD3 R30, P1, PT, R33, R34.reuse, RZ ;  /* 0x00000022211e7210 */ /* 0x080fe20007f3e0ff */
[----:B------:R-:W-:Y:S01]  /*4ac0*/  STG.E.U8 desc[UR22][R22.64], R57 ;  /* 0x0000003916007986 */ /* 0x000fe2000c101116 */
[-C--:B------:R-:W-:Y:S02]  /*4ad0*/  IADD3 R32, P2, PT, R38, R34.reuse, RZ ;  /* 0x0000002226207210 */ /* 0x080fe40007f5e0ff */
[----:B------:R-:W-:Y:S01]  /*4ae0*/  IADD3 R34, P3, PT, R40, R34, RZ ;  /* 0x0000002228227210 */ /* 0x000fe20007f7e0ff */
[----:B------:R-:W-:Y:S01]  /*4af0*/  STG.E.U8 desc[UR22][R24.64], R55 ;  /* 0x0000003718007986 */ /* 0x000fe2000c101116 */
[----:B------:R-:W-:-:S02]  /*4b00*/  LEA.HI.X.SX32 R29, R31, R35, 0x1, P0 ;  /* 0x000000231f1d7211 */ /* 0x000fc400000f0eff */
[-C--:B------:R-:W-:Y:S01]  /*4b10*/  LEA.HI.X.SX32 R31, R33, R35.reuse, 0x1, P1 ;  /* 0x00000023211f7211 */ /* 0x080fe200008f0eff */
[----:B------:R-:W-:Y:S01]  /*4b20*/  STG.E.U8 desc[UR22][R26.64], R53 ;  /* 0x000000351a007986 */ /* 0x000fe2000c101116 */
[-C--:B------:R-:W-:Y:S01]  /*4b30*/  LEA.HI.X.SX32 R33, R38, R35.reuse, 0x1, P2 ;  /* 0x0000002326217211 */ /* 0x080fe200010f0eff */
[----:B0-----:R-:W0:Y:S01]  /*4b40*/  LDC.64 R6, c[0x0][0x3a0] ;  /* 0x0000e800ff067b82 */ /* 0x001e220000000a00 */
[----:B------:R-:W-:Y:S01]  /*4b50*/  LEA.HI.X.SX32 R35, R40, R35, 0x1, P3 ;  /* 0x0000002328237211 */ /* 0x000fe200018f0eff */
[----:B------:R-:W-:Y:S01]  /*4b60*/  STG.E.U8 desc[UR22][R28.64], R61 ;  /* 0x0000003d1c007986 */ /* 0x000fe2000c101116 */
[----:B------:R-:W-:Y:S01]  /*4b70*/  LOP3.LUT R4, R3, 0xf0, RZ, 0xc0, !PT ;  /* 0x000000f003047812 */ /* 0x000fe200078ec0ff */
[----:B------:R-:W-:Y:S01]  /*4b80*/  IMAD.SHL.U32 R3, R2, 0x4, RZ ;  /* 0x0000000402037824 */ /* 0x000fe200078e00ff */
[----:B------:R-:W-:Y:S01]  /*4b90*/  LOP3.LUT R0, R0, 0x7f, RZ, 0xc0, !PT ;  /* 0x0000007f00007812 */ /* 0x000fe200078ec0ff */
[----:B------:R-:W-:Y:S03]  /*4ba0*/  STG.E.U8 desc[UR22][R30.64], R67 ;  /* 0x000000431e007986 */ /* 0x000fe6000c101116 */
[----:B------:R-:W-:Y:S01]  /*4bb0*/  ISETP.GE.U32.AND P0, PT, R0, 0x40, PT ;  /* 0x000000400000780c */ /* 0x000fe20003f06070 */
[----:B------:R-:W-:Y:S01]  /*4bc0*/  STG.E.U8 desc[UR22][R32.64], R65 ;  /* 0x0000004120007986 */ /* 0x000fe2000c101116 */
[----:B------:R-:W-:-:S03]  /*4bd0*/  IMAD.HI R0, R2, 0x4, RZ ;  /* 0x0000000402007827 */ /* 0x000fc600078e02ff */
[----:B------:R-:W-:Y:S04]  /*4be0*/  STG.E.U8 desc[UR22][R34.64], R63 ;  /* 0x0000003f22007986 */ /* 0x000fe8000c101116 */
[----:B------:R-:W-:Y:S01]  /*4bf0*/  STG.E.U8 desc[UR22][R8.64], R69 ;  /* 0x0000004508007986 */ /* 0x000fe2000c101116 */
[----:B------:R-:W-:Y:S01]  /*4c00*/  BAR.SYNC.DEFER_BLOCKING 0x0 ;  /* 0x0000000000007b1d */ /* 0x000fe20000010000 */
[----:B0-----:R-:W-:-:S04]  /*4c10*/  IADD3 R2, P1, P2, R3, UR6, R6 ;  /* 0x0000000603027c10 */ /* 0x001fc8000fa3e006 */
[----:B------:R-:W-:Y:S01]  /*4c20*/  IADD3.X R3, PT, PT, R0, UR5, R7, P1, P2 ;  /* 0x0000000500037c10 */ /* 0x000fe20008fe4407 */
[----:B------:R-:W-:Y:S02]  /*4c30*/  STSM.16.M88 [R37], R36 ;  /* 0x0000002425007844 */ /* 0x000fe40000000000 */
[----:B------:R-:W-:Y:S06]  /*4c40*/  BAR.SYNC.DEFER_BLOCKING 0x0 ;  /* 0x0000000000007b1d */ /* 0x000fec0000010000 */
[----:B------:R-:W0:Y:S04]  /*4c50*/  LDSM.16.M88 R5, [R4+UR10] ;  /* 0x0000000a0405783b */ /* 0x000e280008000000 */
[----:B0-----:R0:W-:Y:S01]  /*4c60*/  @!P0 STG.E desc[UR22][R2.64], R5 ;  /* 0x0000000502008986 */ /* 0x0011e2000c101916 */
[----:B------:R-:W-:Y:S06]  /*4c70*/  BAR.SYNC.DEFER_BLOCKING 0x0 ;  /* 0x0000000000007b1d */ /* 0x000fec0000010000 */
[----:B------:R-:W-:Y:S05]  /*4c80*/  BRA.U UP1, `(.L_x_21) ;  /* 0x00000001019c7547 */ /* 0x000fea000b800000 */
[----:B------:R-:W1:Y:S01]  /*4c90*/  S2UR UR5, SR_CgaCtaId ;  /* 0x00000000000579c3 */ /* 0x000e620000008800 */
[----:B------:R-:W-:Y:S01]  /*4ca0*/  NOP ;  /* 0x0000000000007918 */ /* 0x000fe20000000000 */
[----:B------:R-:W-:Y:S01]  /*4cb0*/  UMOV UR4, 0x50 ;  /* 0x0000005000047882 */ /* 0x000fe20000000000 */
[----:B------:R-:W-:Y:S02]  /*4cc0*/  IMAD.U32 R0, RZ, RZ, UR27 ;  /* 0x0000001bff007e24 */ /* 0x000fe4000f8e00ff */
[----:B0-----:R-:W-:-:S03]  /*4cd0*/  IMAD.MOV.U32 R3, RZ, RZ, 0x1 ;  /* 0x00000001ff037424 */ /* 0x001fc600078e00ff */
[----:B------:R-:W-:-:S04]  /*4ce0*/  LOP3.LUT R0, R0, 0xffff, RZ, 0xc0, !PT ;  /* 0x0000ffff00007812 */ /* 0x000fc800078ec0ff */
[----:B------:R-:W-:-:S05]  /*4cf0*/  SHF.R.U32.HI R0, RZ, 0x5, R0 ;  /* 0x00000005ff007819 */ /* 0x000fca0000011600 */
[----:B------:R-:W-:Y:S01]  /*4d00*/  VIADD R2, R0, 0x10 ;  /* 0x0000001000027836 */ /* 0x000fe20000000000 */
[----:B------:R-:W-:Y:S01]  /*4d10*/  SHF.L.U32 R0, R3, R0, RZ ;  /* 0x0000000003007219 */ /* 0x000fe200000006ff */
[----:B-1----:R-:W-:-:S03]  /*4d20*/  ULEA UR6, UR5, UR4, 0x18 ;  /* 0x0000000405067291 */ /* 0x002fc6000f8ec0ff */
[----:B------:R-:W-:-:S04]  /*4d30*/  SHF.L.U32 R3, R3, R2, RZ ;  /* 0x0000000203037219 */ /* 0x000fc800000006ff */
[----:B------:R-:W-:Y:S02]  /*4d40*/  LOP3.LUT R0, R3, R0, RZ, 0xfc, !PT ;  /* 0x0000000003007212 */ /* 0x000fe400078efcff */
[----:B------:R-:W0:Y:S02]  /*4d50*/  LDS R5, [UR6] ;  /* 0x00000006ff057984 */ /* 0x000e240008000800 */
[C---:B------:R-:W-:Y:S02]  /*4d60*/  LOP3.LUT R2, R0.reuse, 0xffff, RZ, 0xc0, !PT ;  /* 0x0000ffff00027812 */ /* 0x040fe400078ec0ff */
[----:B0-----:R-:W-:-:S04]  /*4d70*/  LOP3.LUT R3, R0, 0xffff, R5, 0x80, !PT ;  /* 0x0000ffff00037812 */ /* 0x001fc800078e8005 */
[----:B------:R-:W-:-:S13]  /*4d80*/  ISETP.NE.AND P0, PT, R3, R2, PT ;  /* 0x000000020300720c */ /* 0x000fda0003f05270 */
[----:B------:R-:W-:Y:S05]  /*4d90*/  @P0 BRA `(.L_x_22) ;  /* 0x0000000000500947 */ /* 0x000fea0003800000 */
[----:B------:R-:W-:Y:S02]  /*4da0*/  SHF.R.U32.HI R5, RZ, 0x10, R5 ;  /* 0x00000010ff057819 */ /* 0x000fe40000011605 */
[----:B------:R-:W-:-:S04]  /*4db0*/  SHF.R.U32.HI R2, RZ, 0x10, R0 ;  /* 0x00000010ff027819 */ /* 0x000fc80000011600 */
[----:B------:R-:W-:-:S04]  /*4dc0*/  LOP3.LUT R5, R5, R2, RZ, 0xc0, !PT ;  /* 0x0000000205057212 */ /* 0x000fc800078ec0ff */
[----:B------:R-:W-:-:S13]  /*4dd0*/  ISETP.NE.AND P0, PT, R5, R2, PT ;  /* 0x000000020500720c */ /* 0x000fda0003f05270 */
[----:B------:R-:W-:Y:S05]  /*4de0*/  @P0 BRA `(.L_x_23) ;  /* 0x0000000000300947 */ /* 0x000fea0003800000 */
[----:B------:R-:W-:Y:S01]  /*4df0*/  R2UR UR4, R0 ;  /* 0x00000000000472ca */ /* 0x000fe200000e0000 */
[----:B------:R-:W-:Y:S01]  /*4e00*/  VOTEU.ANY UR5, UPT, PT ;  /* 0x0000000000057886 */ /* 0x000fe200038e0100 */
[----:B------:R-:W0:Y:S01]  /*4e10*/  S2R R0, SR_LANEID ;  /* 0x0000000000007919 */ /* 0x000e220000000000 */
[----:B------:R-:W-:-:S10]  /*4e20*/  UFLO.U32 UR5, UR5 ;  /* 0x00000005000572bd */ /* 0x000fd400080e0000 */
[----:B------:R-:W-:-:S06]  /*4e30*/  ULOP3.LUT UR4, URZ, UR4, URZ, 0x33, !UPT ;  /* 0x00000004ff047292 */ /* 0x000fcc000f8e33ff */
[----:B------:R-:W-:-:S04]  /*4e40*/  IMAD.U32 R2, RZ, RZ, UR4 ;  /* 0x00000004ff027e24 */ /* 0x000fc8000f8e00ff */
[----:B------:R-:W1:Y:S02]  /*4e50*/  REDUX UR7, R2 ;  /* 0x00000000020773c4 */ /* 0x000e640000000000 */
[----:B------:R2:W-:Y:S01]  /*4e60*/  UTCATOMSWS.AND URZ, UR4 ;  /* 0x0000000400ff79e3 */ /* 0x0005e20008000000 */
[----:B0-----:R-:W-:Y:S01]  /*4e70*/  ISETP.EQ.U32.AND P0, PT, R0, UR5, PT ;  /* 0x0000000500007c0c */ /* 0x001fe2000bf02070 */
[----:B-1----:R-:W-:-:S12]  /*4e80*/  IMAD.U32 R0, RZ, RZ, UR7 ;  /* 0x00000007ff007e24 */ /* 0x002fd8000f8e00ff */
[----:B------:R2:W-:Y:S01]  /*4e90*/  @P0 ATOMS.AND RZ, [UR6], R0 ;  /* 0x00000000ffff098c */ /* 0x0005e2000a800006 */
[----:B------:R-:W-:Y:S05]  /*4ea0*/  BRA `(.L_x_21) ;  /* 0x0000000000147947 */ /* 0x000fea0003800000 */
.L_x_23:
[----:B------:R-:W-:-:S07]  /*4eb0*/  MOV R2, 0x4ed0 ;  /* 0x00004ed000027802 */ /* 0x000fce0000000f00 */
[----:B------:R-:W-:Y:S05]  /*4ec0*/  CALL.REL.NOINC `($__internal_0_$__cuda_sm10x_tcgen05_guardrail_trap_col_being_dealloced_not_returned_by_alloc) ;  /* 0x0000000000447944 */ /* 0x000fea0003c00000 */
[----:B------:R-:W-:Y:S05]  /*4ed0*/  BRA `(.L_x_21) ;  /* 0x0000000000087947 */ /* 0x000fea0003800000 */
.L_x_22:
[----:B------:R-:W-:-:S07]  /*4ee0*/  MOV R2, 0x4f00 ;  /* 0x00004f0000027802 */ /* 0x000fce0000000f00 */
[----:B------:R-:W-:Y:S05]  /*4ef0*/  CALL.REL.NOINC `($__internal_2_$__cuda_sm10x_tcgen05_guardrail_trap_unallocated_columns_being_dealloced) ;  /* 0x0000000000507944 */ /* 0x000fea0003c00000 */
.L_x_21:
[----:B------:R-:W-:Y:S01]  /*4f00*/  NOP ;  /* 0x0000000000007918 */ /* 0x000fe20000000000 */
[----:B--2---:R-:W-:Y:S05]  /*4f10*/  EXIT ;  /* 0x000000000000794d */ /* 0x004fea0003800000 */
.L_x_8:
[----:B------:R-:W1:Y:S02]  /*4f20*/  SYNCS.PHASECHK.TRANS64.TRYWAIT P2, [UR10+0x1400], RZ ;  /* 0x001400ffff0075a7 */ /* 0x000e64000804110a */
[----:B-1----:R-:W-:Y:S05]  /*4f30*/  @!P2 BRA `(.L_x_8) ;  /* 0xfffffffc00f8a947 */ /* 0x002fea000383ffff */
[----:B------:R-:W-:Y:S05]  /*4f40*/  BRA `(.L_x_7) ;  /* 0xffffffc000c87947 */ /* 0x000fea000383ffff */
.L_x_16:
[----:B------:R-:W2:Y:S02]  /*4f50*/  SYNCS.PHASECHK.TRANS64.TRYWAIT P0, [UR10+0x1c10], RZ ;  /* 0x001c10ffff0075a7 */ /* 0x000ea4000800110a */
[----:B--2---:R-:W-:Y:S05]  /*4f60*/  @!P0 BRA `(.L_x_16) ;  /* 0xfffffffc00f88947 */ /* 0x004fea000383ffff */
[----:B------:R-:W-:Y:S05]  /*4f70*/  BRA `(.L_x_24) ;  /* 0xffffffd800c07947 */ /* 0x000fea000383ffff */
.L_x_17:
[----:B------:R-:W2:Y:S02]  /*4f80*/  SYNCS.PHASECHK.TRANS64.TRYWAIT P0, [UR26], R12 ;  /* 0x0000000cff0075a7 */ /* 0x000ea4000800111a */
[----:B--2---:R-:W-:Y:S05]  /*4f90*/  @!P0 BRA `(.L_x_17) ;  /* 0xfffffffc00f88947 */ /* 0x004fea000383ffff */
[----:B------:R-:W-:Y:S05]  /*4fa0*/  BRA `(.L_x_25) ;  /* 0xffffffe4004c7947 */ /* 0x000fea000383ffff */
.L_x_20:
[----:B------:R-:W0:Y:S02]  /*4fb0*/  SYNCS.PHASECHK.TRANS64.TRYWAIT P0, [UR26], R3 ;  /* 0x00000003ff0075a7 */ /* 0x000e24000800111a */
[----:B0-----:R-:W-:Y:S05]  /*4fc0*/  @!P0 BRA `(.L_x_20) ;  /* 0xfffffffc00f88947 */ /* 0x001fea000383ffff */
[----:B------:R-:W-:Y:S05]  /*4fd0*/  BRA `(.L_x_26) ;  /* 0xffffffe800dc7947 */ /* 0x000fea000383ffff */
        .weak           $__internal_0_$__cuda_sm10x_tcgen05_guardrail_trap_col_being_dealloced_not_returned_by_alloc
        .type           $__internal_0_$__cuda_sm10x_tcgen05_guardrail_trap_col_being_dealloced_not_returned_by_alloc,@function
        .size           $__internal_0_$__cuda_sm10x_tcgen05_guardrail_trap_col_being_dealloced_not_returned_by_alloc,($__internal_1_$__cuda_sm10x_tcgen05_guardrail_trap_phase_invalid_during_alloc - $__internal_0_$__cuda_sm10x_tcgen05_guardrail_trap_col_being_dealloced_not_returned_by_alloc)
$__internal_0_$__cuda_sm10x_tcgen05_guardrail_trap_col_being_dealloced_not_returned_by_alloc:
[----:B------:R-:W-:Y:S05]  /*4fe0*/  BPT.TRAP 0x1 ;  /* 0x000000040000795c */ /* 0x000fea0000300000 */
[----:B------:R-:W-:-:S04]  /*4ff0*/  IMAD.MOV.U32 R3, RZ, RZ, 0x0 ;  /* 0x00000000ff037424 */ /* 0x000fc800078e00ff */
[----:B------:R-:W-:Y:S05]  /*5000*/  RET.REL.NODEC R2 `(attn_fwd) ;  /* 0xffffffac02fc7950 */ /* 0x000fea0003c3ffff */
        .weak           $__internal_1_$__cuda_sm10x_tcgen05_guardrail_trap_phase_invalid_during_alloc
        .type           $__internal_1_$__cuda_sm10x_tcgen05_guardrail_trap_phase_invalid_during_alloc,@function
        .size           $__internal_1_$__cuda_sm10x_tcgen05_guardrail_trap_phase_invalid_during_alloc,($__internal_2_$__cuda_sm10x_tcgen05_guardrail_trap_unallocated_columns_being_dealloced - $__internal_1_$__cuda_sm10x_tcgen05_guardrail_trap_phase_invalid_during_alloc)
$__internal_1_$__cuda_sm10x_tcgen05_guardrail_trap_phase_invalid_during_alloc:
[----:B------:R-:W-:Y:S05]  /*5010*/  BPT.TRAP 0x1 ;  /* 0x000000040000795c */ /* 0x000fea0000300000 */
[----:B------:R-:W-:-:S04]  /*5020*/  IMAD.MOV.U32 R3, RZ, RZ, 0x0 ;  /* 0x00000000ff037424 */ /* 0x000fc800078e00ff */
[----:B------:R-:W-:Y:S05]  /*5030*/  RET.REL.NODEC R2 `(attn_fwd) ;  /* 0xffffffac02f07950 */ /* 0x000fea0003c3ffff */
        .weak           $__internal_2_$__cuda_sm10x_tcgen05_guardrail_trap_unallocated_columns_being_dealloced
        .type           $__internal_2_$__cuda_sm10x_tcgen05_guardrail_trap_unallocated_columns_being_dealloced,@function
        .size           $__internal_2_$__cuda_sm10x_tcgen05_guardrail_trap_unallocated_columns_being_dealloced,(.L_x_30 - $__internal_2_$__cuda_sm10x_tcgen05_guardrail_trap_unallocated_columns_being_dealloced)
$__internal_2_$__cuda_sm10x_tcgen05_guardrail_trap_unallocated_columns_being_dealloced:
[----:B------:R-:W-:Y:S05]  /*5040*/  BPT.TRAP 0x1 ;  /* 0x000000040000795c */ /* 0x000fea0000300000 */
[----:B------:R-:W-:-:S04]  /*5050*/  IMAD.MOV.U32 R3, RZ, RZ, 0x0 ;  /* 0x00000000ff037424 */ /* 0x000fc800078e00ff */
[----:B------:R-:W-:Y:S05]  /*5060*/  RET.REL.NODEC R2 `(attn_fwd) ;  /* 0xffffffac02e47950 */ /* 0x000fea0003c3ffff */
.L_x_27:
[----:B------:R-:W-:-:S00]  /*5070*/  BRA `(.L_x_27) ;  /* 0xfffffffc00fc7947 */ /* 0x000fc0000383ffff */
[----:B------:R-:W-:-:S00]  /*5080*/  NOP ;  /* 0x0000000000007918 */ /* 0x000fc00000000000 */
[----:B------:R-:W-:-:S00]  /*5090*/  NOP ;  /* 0x0000000000007918 */ /* 0x000fc00000000000 */
[----:B------:R-:W-:-:S00]  /*50a0*/  NOP ;  /* 0x0000000000007918 */ /* 0x000fc00000000000 */
[----:B------:R-:W-:-:S00]  /*50b0*/  NOP ;  /* 0x0000000000007918 */ /* 0x000fc00000000000 */
[----:B------:R-:W-:-:S00]  /*50c0*/  NOP ;  /* 0x0000000000007918 */ /* 0x000fc00000000000 */
[----:B------:R-:W-:-:S00]  /*50d0*/  NOP ;  /* 0x0000000000007918 */ /* 0x000fc00000000000 */
[----:B------:R-:W-:-:S00]  /*50e0*/  NOP ;  /* 0x0000000000007918 */ /* 0x000fc00000000000 */
[----:B------:R-:W-:-:S00]  /*50f0*/  NOP ;  /* 0x0000000000007918 */ /* 0x000fc00000000000 */
.L_x_30:


//--------------------- .nv.global.init           --------------------------
	.section	.nv.global.init,"aw",@progbits
.nv.global.init:
	.type		_$_str,@object
	.size		_$_str,(.L_3 - _$_str)
_$_str:
        /*0000*/ 	.byte	0x5f, 0x5f, 0x43, 0x55, 0x44, 0x41, 0x5f, 0x46, 0x54, 0x5a, 0x00
.L_3:


//--------------------- .nv.shared.attn_fwd       --------------------------
	.section	.nv.shared.attn_fwd,"aw",@nobits
	.sectionflags	@""
	.align	16
	.zero		1024


//--------------------- .nv.shared.reserved.0     --------------------------
	.section	.nv.shared.reserved.0,"aw",@nobits
	.align	8
	.weak		__nv_reservedSMEM_offset_0_alias
	.size		__nv_reservedSMEM_offset_0_alias, 0, 64
	.other		__nv_reservedSMEM_offset_0_alias,@"STO_CUDA_RESERVED_SHARED STV_DEFAULT"
__nv_reservedSMEM_offset_0_alias:
	.zero		0
.nv.shared.reserved.0:
	.zero		64
	.weak		__nv_reservedSMEM_allocation_phase
	.type		__nv_reservedSMEM_allocation_phase,@object
	.size		__nv_reservedSMEM_allocation_phase,(.L_0 - __nv_reservedSMEM_allocation_phase)
__nv_reservedSMEM_allocation_phase:
	.zero		1
.L_0:
	.zero		7
	.weak		__nv_reservedSMEM_devtool_atexit_pc
	.type		__nv_reservedSMEM_devtool_atexit_pc,@object
	.size		__nv_reservedSMEM_devtool_atexit_pc,(__nv_reservedSMEM_allocation_mask - __nv_reservedSMEM_devtool_atexit_pc)
__nv_reservedSMEM_devtool_atexit_pc:
	.zero		8
	.weak		__nv_reservedSMEM_allocation_mask
	.type		__nv_reservedSMEM_allocation_mask,@object
	.size		__nv_reservedSMEM_allocation_mask,(.L_2 - __nv_reservedSMEM_allocation_mask)
__nv_reservedSMEM_allocation_mask:
	.zero		4
.L_2:


//--------------------- .nv.constant0.attn_fwd    --------------------------
	.section	.nv.constant0.attn_fwd,"a",@progbits
	.sectionflags	@""
	.align	4
.nv.constant0.attn_fwd:
	.zero		1032


//--------------------- SYMBOLS --------------------------

	.type		.nv.reservedSmem.offset0,@object
	.size		.nv.reservedSmem.offset0,0x4
	.type		.nv.reservedSmem.cap,@object
	.size		.nv.reservedSmem.cap,0x4
